	.target	sm_90a

	.elftype	@"ET_EXEC"


//--------------------- .note.nv.tkinfo           --------------------------
	.section	.note.nv.tkinfo,"",@"SHT_NOTE"
	.sectionflags	@"SHF_NOTE_NV_TKINFO"
	.tkinfo
        /*0018*/ 	.word	0x00000002
        /*0030*/ 	.string	""
        /*0030*/ 	.string	"ptxas"
        /*0030*/ 	.string	"Cuda compilation tools, release 13.0, V13.0.88"
        /*0030*/ 	.string	"Build cuda_13.0.r13.0/compiler.36424714_0"
        /*0030*/ 	.string	"-arch sm_90a -m 64 "



//--------------------- .note.nv.cuinfo           --------------------------
	.section	.note.nv.cuinfo,"",@"SHT_NOTE"
	.sectionflags	@"SHF_NOTE_NV_CUINFO"
        /*0018*/ 	.short	0x0002
        /*001a*/ 	.short	0x005a
        /*001c*/ 	.short	0x0082
	.zero		2


//--------------------- .nv.info                  --------------------------
	.section	.nv.info,"",@"SHT_CUDA_INFO"
	.align	4


	//----- nvinfo : EIATTR_REGCOUNT
	.align		4
        /*0000*/ 	.byte	0x04, 0x2f
        /*0002*/ 	.short	(.L_15 - .L_14)
	.align		4
.L_14:
        /*0004*/ 	.word	index@(_ZN7cutlass13device_kernelINS_4gemm6kernel13GemmUniversalIN4cute5tupleIJiiiiEEENS1_10collective13CollectiveMmaINS1_34MainloopSm90TmaGmmaWarpSpecializedILi3ENS5_IJNS4_1CILi1EEESB_SB_EEENS1_35KernelTmaWarpSpecializedCooperativeEEENS5_IJNSA_ILi256EEESF_NSA_ILi32EEEEEENS_10tfloat32_tENS5_IJlSB_lEEESI_SJ_NS4_8TiledMMAINS4_8MMA_AtomIJNS4_4SM904GMMA30MMA_64x256x8_F32TF32TF32_SS_TNILNSN_7ScaleInE1ELSP_1EEEEEENS4_6LayoutINS5_IJNSA_ILi2EEESB_SB_EEENS5_IJSB_NSA_ILi0EEESV_EEEEENS5_IJNS4_10UnderscoreESY_SY_EEEEENS4_13SM90_TMA_LOADENS4_14ComposedLayoutINS4_7SwizzleILi3ELi4ELi3EEENS4_18smem_ptr_flag_bitsILi32EEENSS_INS5_IJNSA_ILi8EEESG_EEENS5_IJSG_SB_EEEEEEEvNS4_8identityES11_S1B_vS1C_EENS_8epilogue10collective6detail29Sm90TmaWarpSpecializedAdapterINS1F_15DefaultEpilogueISI_SJ_SJ_NS1E_6thread17LinearCombinationISI_Li1EffLNS1J_9ScaleType4KindE0ELNS_15FloatRoundStyleE2ESI_EENS1_15EpilogueDefaultEEEEEvvEEEEvNT_6ParamsE)
        /*0008*/ 	.word	0x000000a8


	//----- nvinfo : EIATTR_FRAME_SIZE
	.align		4
.L_15:
        /*000c*/ 	.byte	0x04, 0x11
        /*000e*/ 	.short	(.L_17 - .L_16)
	.align		4
.L_16:
        /*0010*/ 	.word	index@(_ZN7cutlass13device_kernelINS_4gemm6kernel13GemmUniversalIN4cute5tupleIJiiiiEEENS1_10collective13CollectiveMmaINS1_34MainloopSm90TmaGmmaWarpSpecializedILi3ENS5_IJNS4_1CILi1EEESB_SB_EEENS1_35KernelTmaWarpSpecializedCooperativeEEENS5_IJNSA_ILi256EEESF_NSA_ILi32EEEEEENS_10tfloat32_tENS5_IJlSB_lEEESI_SJ_NS4_8TiledMMAINS4_8MMA_AtomIJNS4_4SM904GMMA30MMA_64x256x8_F32TF32TF32_SS_TNILNSN_7ScaleInE1ELSP_1EEEEEENS4_6LayoutINS5_IJNSA_ILi2EEESB_SB_EEENS5_IJSB_NSA_ILi0EEESV_EEEEENS5_IJNS4_10UnderscoreESY_SY_EEEEENS4_13SM90_TMA_LOADENS4_14ComposedLayoutINS4_7SwizzleILi3ELi4ELi3EEENS4_18smem_ptr_flag_bitsILi32EEENSS_INS5_IJNSA_ILi8EEESG_EEENS5_IJSG_SB_EEEEEEEvNS4_8identityES11_S1B_vS1C_EENS_8epilogue10collective6detail29Sm90TmaWarpSpecializedAdapterINS1F_15DefaultEpilogueISI_SJ_SJ_NS1E_6thread17LinearCombinationISI_Li1EffLNS1J_9ScaleType4KindE0ELNS_15FloatRoundStyleE2ESI_EENS1_15EpilogueDefaultEEEEEvvEEEEvNT_6ParamsE)
        /*0014*/ 	.word	0x00000788


	//----- nvinfo : EIATTR_MIN_STACK_SIZE
	.align		4
.L_17:
        /*0018*/ 	.byte	0x04, 0x12
        /*001a*/ 	.short	(.L_19 - .L_18)
	.align		4
.L_18:
        /*001c*/ 	.word	index@(_ZN7cutlass13device_kernelINS_4gemm6kernel13GemmUniversalIN4cute5tupleIJiiiiEEENS1_10collective13CollectiveMmaINS1_34MainloopSm90TmaGmmaWarpSpecializedILi3ENS5_IJNS4_1CILi1EEESB_SB_EEENS1_35KernelTmaWarpSpecializedCooperativeEEENS5_IJNSA_ILi256EEESF_NSA_ILi32EEEEEENS_10tfloat32_tENS5_IJlSB_lEEESI_SJ_NS4_8TiledMMAINS4_8MMA_AtomIJNS4_4SM904GMMA30MMA_64x256x8_F32TF32TF32_SS_TNILNSN_7ScaleInE1ELSP_1EEEEEENS4_6LayoutINS5_IJNSA_ILi2EEESB_SB_EEENS5_IJSB_NSA_ILi0EEESV_EEEEENS5_IJNS4_10UnderscoreESY_SY_EEEEENS4_13SM90_TMA_LOADENS4_14ComposedLayoutINS4_7SwizzleILi3ELi4ELi3EEENS4_18smem_ptr_flag_bitsILi32EEENSS_INS5_IJNSA_ILi8EEESG_EEENS5_IJSG_SB_EEEEEEEvNS4_8identityES11_S1B_vS1C_EENS_8epilogue10collective6detail29Sm90TmaWarpSpecializedAdapterINS1F_15DefaultEpilogueISI_SJ_SJ_NS1E_6thread17LinearCombinationISI_Li1EffLNS1J_9ScaleType4KindE0ELNS_15FloatRoundStyleE2ESI_EENS1_15EpilogueDefaultEEEEEvvEEEEvNT_6ParamsE)
        /*0020*/ 	.word	0x00000788
.L_19:


//--------------------- .nv.compat                --------------------------
	.section	.nv.compat,"",@"SHT_CUDA_COMPAT_INFO"
	.align	4
        /*0000*/ 	.byte	0x02, 0x09, 0x01, 0x00, 0x02, 0x02, 0x04, 0x00, 0x02, 0x05, 0x05, 0x00, 0x03, 0x07, 0x01, 0x01
        /*0010*/ 	.byte	0x02, 0x03, 0x01, 0x00, 0x02, 0x06, 0x01, 0x00, 0x04, 0x0b, 0x08, 0x00, 0x00, 0x00, 0x00, 0x00
        /*0020*/ 	.byte	0x00, 0x00, 0x00, 0x00


//--------------------- .nv.info._ZN7cutlass13device_kernelINS_4gemm6kernel13GemmUniversalIN4cute5tupleIJiiiiEEENS1_10collective13CollectiveMmaINS1_34MainloopSm90TmaGmmaWarpSpecializedILi3ENS5_IJNS4_1CILi1EEESB_SB_EEENS1_35KernelTmaWarpSpecializedCooperativeEEENS5_IJNSA_ILi256EEESF_NSA_ILi32EEEEEENS_10tfloat32_tENS5_IJlSB_lEEESI_SJ_NS4_8TiledMMAINS4_8MMA_AtomIJNS4_4SM904GMMA30MMA_64x256x8_F32TF32TF32_SS_TNILNSN_7ScaleInE1ELSP_1EEEEEENS4_6LayoutINS5_IJNSA_ILi2EEESB_SB_EEENS5_IJSB_NSA_ILi0EEESV_EEEEENS5_IJNS4_10UnderscoreESY_SY_EEEEENS4_13SM90_TMA_LOADENS4_14ComposedLayoutINS4_7SwizzleILi3ELi4ELi3EEENS4_18smem_ptr_flag_bitsILi32EEENSS_INS5_IJNSA_ILi8EEESG_EEENS5_IJSG_SB_EEEEEEEvNS4_8identityES11_S1B_vS1C_EENS_8epilogue10collective6detail29Sm90TmaWarpSpecializedAdapterINS1F_15DefaultEpilogueISI_SJ_SJ_NS1E_6thread17LinearCombinationISI_Li1EffLNS1J_9ScaleType4KindE0ELNS_15FloatRoundStyleE2ESI_EENS1_15EpilogueDefaultEEEEEvvEEEEvNT_6ParamsE --------------------------
	.section	.nv.info._ZN7cutlass13device_kernelINS_4gemm6kernel13GemmUniversalIN4cute5tupleIJiiiiEEENS1_10collective13CollectiveMmaINS1_34MainloopSm90TmaGmmaWarpSpecializedILi3ENS5_IJNS4_1CILi1EEESB_SB_EEENS1_35KernelTmaWarpSpecializedCooperativeEEENS5_IJNSA_ILi256EEESF_NSA_ILi32EEEEEENS_10tfloat32_tENS5_IJlSB_lEEESI_SJ_NS4_8TiledMMAINS4_8MMA_AtomIJNS4_4SM904GMMA30MMA_64x256x8_F32TF32TF32_SS_TNILNSN_7ScaleInE1ELSP_1EEEEEENS4_6LayoutINS5_IJNSA_ILi2EEESB_SB_EEENS5_IJSB_NSA_ILi0EEESV_EEEEENS5_IJNS4_10UnderscoreESY_SY_EEEEENS4_13SM90_TMA_LOADENS4_14ComposedLayoutINS4_7SwizzleILi3ELi4ELi3EEENS4_18smem_ptr_flag_bitsILi32EEENSS_INS5_IJNSA_ILi8EEESG_EEENS5_IJSG_SB_EEEEEEEvNS4_8identityES11_S1B_vS1C_EENS_8epilogue10collective6detail29Sm90TmaWarpSpecializedAdapterINS1F_15DefaultEpilogueISI_SJ_SJ_NS1E_6thread17LinearCombinationISI_Li1EffLNS1J_9ScaleType4KindE0ELNS_15FloatRoundStyleE2ESI_EENS1_15EpilogueDefaultEEEEEvvEEEEvNT_6ParamsE,"",@"SHT_CUDA_INFO"
	.sectionflags	@""
	.align	4


	//----- nvinfo : EIATTR_CUDA_API_VERSION
	.align		4
        /*0000*/ 	.byte	0x04, 0x37
        /*0002*/ 	.short	(.L_21 - .L_20)
.L_20:
        /*0004*/ 	.word	0x00000082


	//----- nvinfo : EIATTR_KPARAM_INFO
	.align		4
.L_21:
        /*0008*/ 	.byte	0x04, 0x17
        /*000a*/ 	.short	(.L_23 - .L_22)
.L_22:
        /*000c*/ 	.word	0x00000000
        /*0010*/ 	.short	0x0000
        /*0012*/ 	.short	0x0070
        /*0014*/ 	.byte	0x00, 0xf0, 0x01, 0x10


	//----- nvinfo : EIATTR_SPARSE_MMA_MASK
	.align		4
.L_23:
        /*0018*/ 	.byte	0x03, 0x50
        /*001a*/ 	.short	0x0000


	//----- nvinfo : EIATTR_MAXREG_COUNT
	.align		4
        /*001c*/ 	.byte	0x03, 0x1b
        /*001e*/ 	.short	0x00a8


	//----- nvinfo : EIATTR_NUM_BARRIERS
	.align		4
        /*0020*/ 	.byte	0x02, 0x4c
        /*0022*/ 	.byte	0x01
	.zero		1


	//----- nvinfo : EIATTR_EXTERNS
	.align		4
        /*0024*/ 	.byte	0x04, 0x0f
        /*0026*/ 	.short	(.L_25 - .L_24)


	//   ....[0]....
	.align		4
.L_24:
        /*0028*/ 	.word	index@(__assertfail)


	//----- nvinfo : EIATTR_ANNOTATIONS
	.align		4
.L_25:
        /*002c*/ 	.byte	0x04, 0x55
        /*002e*/ 	.short	(.L_27 - .L_26)


	//   ....[0]....
.L_26:
        /*0030*/ 	.word	0x00000001
        /*0034*/ 	.byte	0x80, 0x06, 0x00, 0x00, 0x01, 0x00, 0x00, 0x00, 0x90, 0x14, 0x00, 0x00, 0x01, 0x00, 0x00, 0x00
        /* <DEDUP_REMOVED lines=712> */
        /*2cc4*/ 	.byte	0x30, 0xa3, 0x01, 0x00, 0x01, 0x00, 0x00, 0x00, 0xe0, 0xa4, 0x01, 0x00


	//----- nvinfo : EIATTR_MERCURY_ISA_VERSION
	.align		4
.L_27:
        /*2cd0*/ 	.byte	0x03, 0x5f
        /*2cd2*/ 	.short	0x0101


	//----- nvinfo : EIATTR_INT_WARP_WIDE_INSTR_OFFSETS
	.align		4
        /*2cd4*/ 	.byte	0x04, 0x31
        /*2cd6*/ 	.short	(.L_29 - .L_28)


	//   ....[0]....
.L_28:
        /*2cd8*/ 	.word	0x000004e0


	//   ....[1]....
        /*2cdc*/ 	.word	0x000004f0


	//   ....[2]....
        /*2ce0*/ 	.word	0x00000580


	//----- nvinfo : EIATTR_COOP_GROUP_MASK_REGIDS
	.align		4
.L_29:
        /*2ce4*/ 	.byte	0x04, 0x29
        /*2ce6*/ 	.short	(.L_31 - .L_30)


	//   ....[0]....
.L_30:
        /*2ce8*/ 	.word	0xffffffff


	//   ....[1]....
        /*2cec*/ 	.word	0xffffffff


	//   ....[2]....
        /*2cf0*/ 	.word	0xffffffff


	//   ....[3]....
        /*2cf4*/ 	.word	0xffffffff


	//   ....[4]....
        /*2cf8*/ 	.word	0xffffffff


	//----- nvinfo : EIATTR_COOP_GROUP_INSTR_OFFSETS
	.align		4
.L_31:
        /*2cfc*/ 	.byte	0x04, 0x28
        /*2cfe*/ 	.short	(.L_33 - .L_32)


	//   ....[0]....
.L_32:
        /*2d00*/ 	.word	0x00000070


	//   ....[1]....
        /*2d04*/ 	.word	0x00000080


	//   ....[2]....
        /*2d08*/ 	.word	0x000001a0


	//   ....[3]....
        /*2d0c*/ 	.word	0x00000390


	//   ....[4]....
        /*2d10*/ 	.word	0x00001140


	//----- nvinfo : EIATTR_REG_RECONFIG
	.align		4
.L_33:
        /*2d14*/ 	.byte	0x01, 0x54
	.zero		2


	//----- nvinfo : EIATTR_SYSCALL_OFFSETS
	.align		4
        /*2d18*/ 	.byte	0x04, 0x46
        /*2d1a*/ 	.short	(.L_35 - .L_34)


	//   ....[0]....
.L_34:
        /*2d1c*/ 	.word	0x000012f0


	//----- nvinfo : EIATTR_MBARRIER_INSTR_OFFSETS
	.align		4
.L_35:
        /*2d20*/ 	.byte	0x04, 0x39
        /*2d22*/ 	.short	(.L_37 - .L_36)


	//   ....[0]....
.L_36:
        /*2d24*/ 	.word	0x00000320
        /*2d28*/ 	.word	0x000000ff
        /*2d2c*/ 	.word	0x00000000
        /*2d30*/ 	.short	0x0100
        /*2d32*/ 	.byte	0x08
	.zero		1


	//   ....[1]....
        /*2d34*/ 	.word	0x00000330
        /*2d38*/ 	.word	0x000000ff
        /*2d3c*/ 	.word	0x00000018
        /*2d40*/ 	.short	0x0100
        /*2d42*/ 	.byte	0x08
	.zero		1


	//   ....[2]....
        /*2d44*/ 	.word	0x00000340
        /*2d48*/ 	.word	0x000000ff
        /*2d4c*/ 	.word	0x00000008
        /*2d50*/ 	.short	0x0100
        /*2d52*/ 	.byte	0x08
	.zero		1


	//   ....[3]....
        /*2d54*/ 	.word	0x00000350
        /*2d58*/ 	.word	0x000000ff
        /*2d5c*/ 	.word	0x00000020
        /*2d60*/ 	.short	0x0100
        /*2d62*/ 	.byte	0x08
	.zero		1


	//   ....[4]....
        /*2d64*/ 	.word	0x00000360
        /*2d68*/ 	.word	0x000000ff
        /*2d6c*/ 	.word	0x00000010
        /*2d70*/ 	.short	0x0100
        /*2d72*/ 	.byte	0x08
	.zero		1


	//   ....[5]....
        /*2d74*/ 	.word	0x00000370
        /*2d78*/ 	.word	0x000000ff
        /*2d7c*/ 	.word	0x00000028
        /*2d80*/ 	.short	0x0100
        /*2d82*/ 	.byte	0x08
	.zero		1


	//   ....[6]....
        /*2d84*/ 	.word	0x000005f0
        /*2d88*/ 	.word	0x000000ff
        /*2d8c*/ 	.word	0x00000040
        /*2d90*/ 	.short	0x0100
        /*2d92*/ 	.byte	0x10
	.zero		1


	//   ....[7]....
        /*2d94*/ 	.word	0x00000690
        /*2d98*/ 	.word	0x000000ff
        /*2d9c*/ 	.word	0x00000048
        /*2da0*/ 	.short	0x0100
        /*2da2*/ 	.byte	0x10
	.zero		1


	//   ....[8]....
        /*2da4*/ 	.word	0x00001390
        /*2da8*/ 	.word	0x00000003
        /*2dac*/ 	.word	0x00000000
        /*2db0*/ 	.short	0x010a
        /*2db2*/ 	.byte	0x3f
	.zero		1


	//   ....[9]....
        /*2db4*/ 	.word	0x000013d0
        /*2db8*/ 	.word	0x00000003
        /*2dbc*/ 	.word	0x00000000
        /*2dc0*/ 	.short	0x010a
        /*2dc2*/ 	.byte	0x3f
	.zero		1


	//   ....[10]....
        /*2dc4*/ 	.word	0x000049e0
        /*2dc8*/ 	.word	0x000000ff
        /*2dcc*/ 	.word	0x00000000
        /*2dd0*/ 	.short	0x010a
        /*2dd2*/ 	.byte	0x08
	.zero		1


	//   ....[11]....
        /*2dd4*/ 	.word	0x00004a20
        /*2dd8*/ 	.word	0x000000ff
        /*2ddc*/ 	.word	0x00000000
        /*2de0*/ 	.short	0x010a
        /*2de2*/ 	.byte	0x08
	.zero		1


	//   ....[12]....
        /*2de4*/ 	.word	0x00008b00
        /*2de8*/ 	.word	0x000000ff
        /*2dec*/ 	.word	0x00000000
        /*2df0*/ 	.short	0x0101
        /*2df2*/ 	.byte	0x0c
	.zero		1


	//   ....[13]....
        /*2df4*/ 	.word	0x00008d10
        /*2df8*/ 	.word	0x000000ff
        /*2dfc*/ 	.word	0x00000000
        /*2e00*/ 	.short	0x0101
        /*2e02*/ 	.byte	0x06
	.zero		1


	//   ....[14]....
        /*2e04*/ 	.word	0x0001a0c0
        /*2e08*/ 	.word	0x0000000a
        /*2e0c*/ 	.word	0x00000018
        /*2e10*/ 	.short	0x010a
        /*2e12*/ 	.byte	0x3f
	.zero		1


	//   ....[15]....
        /*2e14*/ 	.word	0x0001a400
        /*2e18*/ 	.word	0x00000002
        /*2e1c*/ 	.word	0x00000048
        /*2e20*/ 	.short	0x0101
        /*2e22*/ 	.byte	0x3f
	.zero		1


	//   ....[16]....
        /*2e24*/ 	.word	0x0001abf0
        /*2e28*/ 	.word	0x00000005
        /*2e2c*/ 	.word	0x00000000
        /*2e30*/ 	.short	0x010a
        /*2e32*/ 	.byte	0x3f
	.zero		1


	//   ....[17]....
        /*2e34*/ 	.word	0x0001ac80
        /*2e38*/ 	.word	0x00000007
        /*2e3c*/ 	.word	0x00000000
        /*2e40*/ 	.short	0x010a
        /*2e42*/ 	.byte	0x3f
	.zero		1


	//   ....[18]....
        /*2e44*/ 	.word	0x0001ad10
        /*2e48*/ 	.word	0x00000003
        /*2e4c*/ 	.word	0x00000000
        /*2e50*/ 	.short	0x010a
        /*2e52*/ 	.byte	0x3f
	.zero		1


	//   ....[19]....
        /*2e54*/ 	.word	0x0001ad70
        /*2e58*/ 	.word	0x00000003
        /*2e5c*/ 	.word	0x00000000
        /*2e60*/ 	.short	0x010a
        /*2e62*/ 	.byte	0x3f
	.zero		1


	//   ....[20]....
        /*2e64*/ 	.word	0x0001add0
        /*2e68*/ 	.word	0x00000005
        /*2e6c*/ 	.word	0x00000000
        /*2e70*/ 	.short	0x010a
        /*2e72*/ 	.byte	0x3f
	.zero		1


	//   ....[21]....
        /*2e74*/ 	.word	0x0001aea0
        /*2e78*/ 	.word	0x0000000a
        /*2e7c*/ 	.word	0x00000018
        /*2e80*/ 	.short	0x010a
        /*2e82*/ 	.byte	0x3f
	.zero		1


	//   ....[22]....
        /*2e84*/ 	.word	0x0001af70
        /*2e88*/ 	.word	0x00000005
        /*2e8c*/ 	.word	0x00000000
        /*2e90*/ 	.short	0x010a
        /*2e92*/ 	.byte	0x3f
	.zero		1


	//   ....[23]....
        /*2e94*/ 	.word	0x0001afc0
        /*2e98*/ 	.word	0x00000007
        /*2e9c*/ 	.word	0x00000000
        /*2ea0*/ 	.short	0x010a
        /*2ea2*/ 	.byte	0x3f
	.zero		1


	//----- nvinfo : EIATTR_NUM_MBARRIERS
	.align		4
.L_37:
        /*2ea4*/ 	.byte	0x03, 0x38
        /*2ea6*/ 	.short	0x0008


	//----- nvinfo : EIATTR_EXIT_INSTR_OFFSETS
	.align		4
        /*2ea8*/ 	.byte	0x04, 0x1c
        /*2eaa*/ 	.short	(.L_39 - .L_38)


	//   ....[0]....
.L_38:
        /*2eac*/ 	.word	0x000006f0


	//   ....[1]....
        /*2eb0*/ 	.word	0x00001060


	//   ....[2]....
        /*2eb4*/ 	.word	0x00019650


	//   ....[3]....
        /*2eb8*/ 	.word	0x00019d50


	//   ....[4]....
        /*2ebc*/ 	.word	0x0001ad60


	//----- nvinfo : EIATTR_MAX_THREADS
	.align		4
.L_39:
        /*2ec0*/ 	.byte	0x04, 0x05
        /*2ec2*/ 	.short	(.L_41 - .L_40)
.L_40:
        /*2ec4*/ 	.word	0x00000180
        /*2ec8*/ 	.word	0x00000001
        /*2ecc*/ 	.word	0x00000001


	//----- nvinfo : EIATTR_CRS_STACK_SIZE
	.align		4
.L_41:
        /*2ed0*/ 	.byte	0x04, 0x1e
        /*2ed2*/ 	.short	(.L_43 - .L_42)
.L_42:
        /*2ed4*/ 	.word	0x00000000


	//----- nvinfo : EIATTR_CBANK_PARAM_SIZE
	.align		4
.L_43:
        /*2ed8*/ 	.byte	0x03, 0x19
        /*2eda*/ 	.short	0x0470


	//----- nvinfo : EIATTR_PARAM_CBANK
	.align		4
        /*2edc*/ 	.byte	0x04, 0x0a
        /*2ede*/ 	.short	(.L_45 - .L_44)
	.align		4
.L_44:
        /*2ee0*/ 	.word	index@(.nv.constant0._ZN7cutlass13device_kernelINS_4gemm6kernel13GemmUniversalIN4cute5tupleIJiiiiEEENS1_10collective13CollectiveMmaINS1_34MainloopSm90TmaGmmaWarpSpecializedILi3ENS5_IJNS4_1CILi1EEESB_SB_EEENS1_35KernelTmaWarpSpecializedCooperativeEEENS5_IJNSA_ILi256EEESF_NSA_ILi32EEEEEENS_10tfloat32_tENS5_IJlSB_lEEESI_SJ_NS4_8TiledMMAINS4_8MMA_AtomIJNS4_4SM904GMMA30MMA_64x256x8_F32TF32TF32_SS_TNILNSN_7ScaleInE1ELSP_1EEEEEENS4_6LayoutINS5_IJNSA_ILi2EEESB_SB_EEENS5_IJSB_NSA_ILi0EEESV_EEEEENS5_IJNS4_10UnderscoreESY_SY_EEEEENS4_13SM90_TMA_LOADENS4_14ComposedLayoutINS4_7SwizzleILi3ELi4ELi3EEENS4_18smem_ptr_flag_bitsILi32EEENSS_INS5_IJNSA_ILi8EEESG_EEENS5_IJSG_SB_EEEEEEEvNS4_8identityES11_S1B_vS1C_EENS_8epilogue10collective6detail29Sm90TmaWarpSpecializedAdapterINS1F_15DefaultEpilogueISI_SJ_SJ_NS1E_6thread17LinearCombinationISI_Li1EffLNS1J_9ScaleType4KindE0ELNS_15FloatRoundStyleE2ESI_EENS1_15EpilogueDefaultEEEEEvvEEEEvNT_6ParamsE)
        /*2ee4*/ 	.short	0x0210
        /*2ee6*/ 	.short	0x0470


	//----- nvinfo : EIATTR_SW_WAR
	.align		4
.L_45:
        /*2ee8*/ 	.byte	0x04, 0x36
        /*2eea*/ 	.short	(.L_47 - .L_46)
.L_46:
        /*2eec*/ 	.word	0x00000008
.L_47:


//--------------------- .nv.callgraph             --------------------------
	.section	.nv.callgraph,"",@"SHT_CUDA_CALLGRAPH"
	.align	4
	.sectionentsize	8
	.align		4
        /*0000*/ 	.word	0x00000000
	.align		4
        /*0004*/ 	.word	0xffffffff
	.align		4
        /*0008*/ 	.word	index@(_ZN7cutlass13device_kernelINS_4gemm6kernel13GemmUniversalIN4cute5tupleIJiiiiEEENS1_10collective13CollectiveMmaINS1_34MainloopSm90TmaGmmaWarpSpecializedILi3ENS5_IJNS4_1CILi1EEESB_SB_EEENS1_35KernelTmaWarpSpecializedCooperativeEEENS5_IJNSA_ILi256EEESF_NSA_ILi32EEEEEENS_10tfloat32_tENS5_IJlSB_lEEESI_SJ_NS4_8TiledMMAINS4_8MMA_AtomIJNS4_4SM904GMMA30MMA_64x256x8_F32TF32TF32_SS_TNILNSN_7ScaleInE1ELSP_1EEEEEENS4_6LayoutINS5_IJNSA_ILi2EEESB_SB_EEENS5_IJSB_NSA_ILi0EEESV_EEEEENS5_IJNS4_10UnderscoreESY_SY_EEEEENS4_13SM90_TMA_LOADENS4_14ComposedLayoutINS4_7SwizzleILi3ELi4ELi3EEENS4_18smem_ptr_flag_bitsILi32EEENSS_INS5_IJNSA_ILi8EEESG_EEENS5_IJSG_SB_EEEEEEEvNS4_8identityES11_S1B_vS1C_EENS_8epilogue10collective6detail29Sm90TmaWarpSpecializedAdapterINS1F_15DefaultEpilogueISI_SJ_SJ_NS1E_6thread17LinearCombinationISI_Li1EffLNS1J_9ScaleType4KindE0ELNS_15FloatRoundStyleE2ESI_EENS1_15EpilogueDefaultEEEEEvvEEEEvNT_6ParamsE)
	.align		4
        /*000c*/ 	.word	index@(__assertfail)
	.align		4
        /*0010*/ 	.word	0x00000000
	.align		4
        /*0014*/ 	.word	0xfffffffe
	.align		4
        /*0018*/ 	.word	0x00000000
	.align		4
        /*001c*/ 	.word	0xfffffffd
	.align		4
        /*0020*/ 	.word	0x00000000
	.align		4
        /*0024*/ 	.word	0xfffffffc


//--------------------- .nv.constant4             --------------------------
	.section	.nv.constant4,"a",@progbits
	.align	8
	.align		8
.nv.constant4:
        /*0000*/ 	.dword	__assertfail
	.align		8
        /*0008*/ 	.dword	__unnamed_1
	.align		8
        /*0010*/ 	.dword	_ZN40_INTERNAL_3ee8b89f_4_k_cu_20211fcb_235534cuda3std3__45__cpo5beginE
	.align		8
        /*0018*/ 	.dword	_ZN40_INTERNAL_3ee8b89f_4_k_cu_20211fcb_235534cuda3std3__45__cpo3endE
	.align		8
        /*0020*/ 	.dword	_ZN40_INTERNAL_3ee8b89f_4_k_cu_20211fcb_235534cuda3std3__45__cpo6cbeginE
	.align		8
        /*0028*/ 	.dword	_ZN40_INTERNAL_3ee8b89f_4_k_cu_20211fcb_235534cuda3std3__45__cpo4cendE
	.align		8
        /*0030*/ 	.dword	_ZN40_INTERNAL_3ee8b89f_4_k_cu_20211fcb_235534cuda3std3__442_GLOBAL__N__3ee8b89f_4_k_cu_20211fcb_235536ignoreE
	.align		8
        /*0038*/ 	.dword	_ZN40_INTERNAL_3ee8b89f_4_k_cu_20211fcb_235534cuda3std3__419piecewise_constructE
	.align		8
        /*0040*/ 	.dword	_ZN40_INTERNAL_3ee8b89f_4_k_cu_20211fcb_235534cuda3std3__48in_placeE
	.align		8
        /*0048*/ 	.dword	_ZN40_INTERNAL_3ee8b89f_4_k_cu_20211fcb_235534cuda3std6ranges3__45__cpo4swapE
	.align		8
        /*0050*/ 	.dword	_ZN40_INTERNAL_3ee8b89f_4_k_cu_20211fcb_235534cuda3std6ranges3__45__cpo9iter_moveE
	.align		8
        /*0058*/ 	.dword	_ZN40_INTERNAL_3ee8b89f_4_k_cu_20211fcb_235534cute7productE
	.align		8
        /*0060*/ 	.dword	_ZN40_INTERNAL_3ee8b89f_4_k_cu_20211fcb_235534cute1_E
	.align		8
        /*0068*/ 	.dword	$str$22
	.align		8
        /*0070*/ 	.dword	$str$23


//--------------------- .text._ZN7cutlass13device_kernelINS_4gemm6kernel13GemmUniversalIN4cute5tupleIJiiiiEEENS1_10collective13CollectiveMmaINS1_34MainloopSm90TmaGmmaWarpSpecializedILi3ENS5_IJNS4_1CILi1EEESB_SB_EEENS1_35KernelTmaWarpSpecializedCooperativeEEENS5_IJNSA_ILi256EEESF_NSA_ILi32EEEEEENS_10tfloat32_tENS5_IJlSB_lEEESI_SJ_NS4_8TiledMMAINS4_8MMA_AtomIJNS4_4SM904GMMA30MMA_64x256x8_F32TF32TF32_SS_TNILNSN_7ScaleInE1ELSP_1EEEEEENS4_6LayoutINS5_IJNSA_ILi2EEESB_SB_EEENS5_IJSB_NSA_ILi0EEESV_EEEEENS5_IJNS4_10UnderscoreESY_SY_EEEEENS4_13SM90_TMA_LOADENS4_14ComposedLayoutINS4_7SwizzleILi3ELi4ELi3EEENS4_18smem_ptr_flag_bitsILi32EEENSS_INS5_IJNSA_ILi8EEESG_EEENS5_IJSG_SB_EEEEEEEvNS4_8identityES11_S1B_vS1C_EENS_8epilogue10collective6detail29Sm90TmaWarpSpecializedAdapterINS1F_15DefaultEpilogueISI_SJ_SJ_NS1E_6thread17LinearCombinationISI_Li1EffLNS1J_9ScaleType4KindE0ELNS_15FloatRoundStyleE2ESI_EENS1_15EpilogueDefaultEEEEEvvEEEEvNT_6ParamsE --------------------------
	.section	.text._ZN7cutlass13device_kernelINS_4gemm6kernel13GemmUniversalIN4cute5tupleIJiiiiEEENS1_10collective13CollectiveMmaINS1_34MainloopSm90TmaGmmaWarpSpecializedILi3ENS5_IJNS4_1CILi1EEESB_SB_EEENS1_35KernelTmaWarpSpecializedCooperativeEEENS5_IJNSA_ILi256EEESF_NSA_ILi32EEEEEENS_10tfloat32_tENS5_IJlSB_lEEESI_SJ_NS4_8TiledMMAINS4_8MMA_AtomIJNS4_4SM904GMMA30MMA_64x256x8_F32TF32TF32_SS_TNILNSN_7ScaleInE1ELSP_1EEEEEENS4_6LayoutINS5_IJNSA_ILi2EEESB_SB_EEENS5_IJSB_NSA_ILi0EEESV_EEEEENS5_IJNS4_10UnderscoreESY_SY_EEEEENS4_13SM90_TMA_LOADENS4_14ComposedLayoutINS4_7SwizzleILi3ELi4ELi3EEENS4_18smem_ptr_flag_bitsILi32EEENSS_INS5_IJNSA_ILi8EEESG_EEENS5_IJSG_SB_EEEEEEEvNS4_8identityES11_S1B_vS1C_EENS_8epilogue10collective6detail29Sm90TmaWarpSpecializedAdapterINS1F_15DefaultEpilogueISI_SJ_SJ_NS1E_6thread17LinearCombinationISI_Li1EffLNS1J_9ScaleType4KindE0ELNS_15FloatRoundStyleE2ESI_EENS1_15EpilogueDefaultEEEEEvvEEEEvNT_6ParamsE,"ax",@progbits
	.align	128
.text._ZN7cutlass13device_kernelINS_4gemm6kernel13GemmUniversalIN4cute5tupleIJiiiiEEENS1_10collective13CollectiveMmaINS1_34MainloopSm90TmaGmmaWarpSpecializedILi3ENS5_IJNS4_1CILi1EEESB_SB_EEENS1_35KernelTmaWarpSpecializedCooperativeEEENS5_IJNSA_ILi256EEESF_NSA_ILi32EEEEEENS_10tfloat32_tENS5_IJlSB_lEEESI_SJ_NS4_8TiledMMAINS4_8MMA_AtomIJNS4_4SM904GMMA30MMA_64x256x8_F32TF32TF32_SS_TNILNSN_7ScaleInE1ELSP_1EEEEEENS4_6LayoutINS5_IJNSA_ILi2EEESB_SB_EEENS5_IJSB_NSA_ILi0EEESV_EEEEENS5_IJNS4_10UnderscoreESY_SY_EEEEENS4_13SM90_TMA_LOADENS4_14ComposedLayoutINS4_7SwizzleILi3ELi4ELi3EEENS4_18smem_ptr_flag_bitsILi32EEENSS_INS5_IJNSA_ILi8EEESG_EEENS5_IJSG_SB_EEEEEEEvNS4_8identityES11_S1B_vS1C_EENS_8epilogue10collective6detail29Sm90TmaWarpSpecializedAdapterINS1F_15DefaultEpilogueISI_SJ_SJ_NS1E_6thread17LinearCombinationISI_Li1EffLNS1J_9ScaleType4KindE0ELNS_15FloatRoundStyleE2ESI_EENS1_15EpilogueDefaultEEEEEvvEEEEvNT_6ParamsE:
        .type           _ZN7cutlass13device_kernelINS_4gemm6kernel13GemmUniversalIN4cute5tupleIJiiiiEEENS1_10collective13CollectiveMmaINS1_34MainloopSm90TmaGmmaWarpSpecializedILi3ENS5_IJNS4_1CILi1EEESB_SB_EEENS1_35KernelTmaWarpSpecializedCooperativeEEENS5_IJNSA_ILi256EEESF_NSA_ILi32EEEEEENS_10tfloat32_tENS5_IJlSB_lEEESI_SJ_NS4_8TiledMMAINS4_8MMA_AtomIJNS4_4SM904GMMA30MMA_64x256x8_F32TF32TF32_SS_TNILNSN_7ScaleInE1ELSP_1EEEEEENS4_6LayoutINS5_IJNSA_ILi2EEESB_SB_EEENS5_IJSB_NSA_ILi0EEESV_EEEEENS5_IJNS4_10UnderscoreESY_SY_EEEEENS4_13SM90_TMA_LOADENS4_14ComposedLayoutINS4_7SwizzleILi3ELi4ELi3EEENS4_18smem_ptr_flag_bitsILi32EEENSS_INS5_IJNSA_ILi8EEESG_EEENS5_IJSG_SB_EEEEEEEvNS4_8identityES11_S1B_vS1C_EENS_8epilogue10collective6detail29Sm90TmaWarpSpecializedAdapterINS1F_15DefaultEpilogueISI_SJ_SJ_NS1E_6thread17LinearCombinationISI_Li1EffLNS1J_9ScaleType4KindE0ELNS_15FloatRoundStyleE2ESI_EENS1_15EpilogueDefaultEEEEEvvEEEEvNT_6ParamsE,@function
        .size           _ZN7cutlass13device_kernelINS_4gemm6kernel13GemmUniversalIN4cute5tupleIJiiiiEEENS1_10collective13CollectiveMmaINS1_34MainloopSm90TmaGmmaWarpSpecializedILi3ENS5_IJNS4_1CILi1EEESB_SB_EEENS1_35KernelTmaWarpSpecializedCooperativeEEENS5_IJNSA_ILi256EEESF_NSA_ILi32EEEEEENS_10tfloat32_tENS5_IJlSB_lEEESI_SJ_NS4_8TiledMMAINS4_8MMA_AtomIJNS4_4SM904GMMA30MMA_64x256x8_F32TF32TF32_SS_TNILNSN_7ScaleInE1ELSP_1EEEEEENS4_6LayoutINS5_IJNSA_ILi2EEESB_SB_EEENS5_IJSB_NSA_ILi0EEESV_EEEEENS5_IJNS4_10UnderscoreESY_SY_EEEEENS4_13SM90_TMA_LOADENS4_14ComposedLayoutINS4_7SwizzleILi3ELi4ELi3EEENS4_18smem_ptr_flag_bitsILi32EEENSS_INS5_IJNSA_ILi8EEESG_EEENS5_IJSG_SB_EEEEEEEvNS4_8identityES11_S1B_vS1C_EENS_8epilogue10collective6detail29Sm90TmaWarpSpecializedAdapterINS1F_15DefaultEpilogueISI_SJ_SJ_NS1E_6thread17LinearCombinationISI_Li1EffLNS1J_9ScaleType4KindE0ELNS_15FloatRoundStyleE2ESI_EENS1_15EpilogueDefaultEEEEEvvEEEEvNT_6ParamsE,(.L_x_574 - _ZN7cutlass13device_kernelINS_4gemm6kernel13GemmUniversalIN4cute5tupleIJiiiiEEENS1_10collective13CollectiveMmaINS1_34MainloopSm90TmaGmmaWarpSpecializedILi3ENS5_IJNS4_1CILi1EEESB_SB_EEENS1_35KernelTmaWarpSpecializedCooperativeEEENS5_IJNSA_ILi256EEESF_NSA_ILi32EEEEEENS_10tfloat32_tENS5_IJlSB_lEEESI_SJ_NS4_8TiledMMAINS4_8MMA_AtomIJNS4_4SM904GMMA30MMA_64x256x8_F32TF32TF32_SS_TNILNSN_7ScaleInE1ELSP_1EEEEEENS4_6LayoutINS5_IJNSA_ILi2EEESB_SB_EEENS5_IJSB_NSA_ILi0EEESV_EEEEENS5_IJNS4_10UnderscoreESY_SY_EEEEENS4_13SM90_TMA_LOADENS4_14ComposedLayoutINS4_7SwizzleILi3ELi4ELi3EEENS4_18smem_ptr_flag_bitsILi32EEENSS_INS5_IJNSA_ILi8EEESG_EEENS5_IJSG_SB_EEEEEEEvNS4_8identityES11_S1B_vS1C_EENS_8epilogue10collective6detail29Sm90TmaWarpSpecializedAdapterINS1F_15DefaultEpilogueISI_SJ_SJ_NS1E_6thread17LinearCombinationISI_Li1EffLNS1J_9ScaleType4KindE0ELNS_15FloatRoundStyleE2ESI_EENS1_15EpilogueDefaultEEEEEvvEEEEvNT_6ParamsE)
        .other          _ZN7cutlass13device_kernelINS_4gemm6kernel13GemmUniversalIN4cute5tupleIJiiiiEEENS1_10collective13CollectiveMmaINS1_34MainloopSm90TmaGmmaWarpSpecializedILi3ENS5_IJNS4_1CILi1EEESB_SB_EEENS1_35KernelTmaWarpSpecializedCooperativeEEENS5_IJNSA_ILi256EEESF_NSA_ILi32EEEEEENS_10tfloat32_tENS5_IJlSB_lEEESI_SJ_NS4_8TiledMMAINS4_8MMA_AtomIJNS4_4SM904GMMA30MMA_64x256x8_F32TF32TF32_SS_TNILNSN_7ScaleInE1ELSP_1EEEEEENS4_6LayoutINS5_IJNSA_ILi2EEESB_SB_EEENS5_IJSB_NSA_ILi0EEESV_EEEEENS5_IJNS4_10UnderscoreESY_SY_EEEEENS4_13SM90_TMA_LOADENS4_14ComposedLayoutINS4_7SwizzleILi3ELi4ELi3EEENS4_18smem_ptr_flag_bitsILi32EEENSS_INS5_IJNSA_ILi8EEESG_EEENS5_IJSG_SB_EEEEEEEvNS4_8identityES11_S1B_vS1C_EENS_8epilogue10collective6detail29Sm90TmaWarpSpecializedAdapterINS1F_15DefaultEpilogueISI_SJ_SJ_NS1E_6thread17LinearCombinationISI_Li1EffLNS1J_9ScaleType4KindE0ELNS_15FloatRoundStyleE2ESI_EENS1_15EpilogueDefaultEEEEEvvEEEEvNT_6ParamsE,@"STO_CUDA_ENTRY STV_DEFAULT"
_ZN7cutlass13device_kernelINS_4gemm6kernel13GemmUniversalIN4cute5tupleIJiiiiEEENS1_10collective13CollectiveMmaINS1_34MainloopSm90TmaGmmaWarpSpecializedILi3ENS5_IJNS4_1CILi1EEESB_SB_EEENS1_35KernelTmaWarpSpecializedCooperativeEEENS5_IJNSA_ILi256EEESF_NSA_ILi32EEEEEENS_10tfloat32_tENS5_IJlSB_lEEESI_SJ_NS4_8TiledMMAINS4_8MMA_AtomIJNS4_4SM904GMMA30MMA_64x256x8_F32TF32TF32_SS_TNILNSN_7ScaleInE1ELSP_1EEEEEENS4_6LayoutINS5_IJNSA_ILi2EEESB_SB_EEENS5_IJSB_NSA_ILi0EEESV_EEEEENS5_IJNS4_10UnderscoreESY_SY_EEEEENS4_13SM90_TMA_LOADENS4_14ComposedLayoutINS4_7SwizzleILi3ELi4ELi3EEENS4_18smem_ptr_flag_bitsILi32EEENSS_INS5_IJNSA_ILi8EEESG_EEENS5_IJSG_SB_EEEEEEEvNS4_8identityES11_S1B_vS1C_EENS_8epilogue10collective6detail29Sm90TmaWarpSpecializedAdapterINS1F_15DefaultEpilogueISI_SJ_SJ_NS1E_6thread17LinearCombinationISI_Li1EffLNS1J_9ScaleType4KindE0ELNS_15FloatRoundStyleE2ESI_EENS1_15EpilogueDefaultEEEEEvvEEEEvNT_6ParamsE:
[----:B------:R-:W0:Y:S02]  /*0000*/  LDC R1, c[0x0][0x28] ;  /* 0x00000a00ff017b82 */ /* 0x000e240000000800 */
[----:B0-----:R-:W-:Y:S01]  /*0010*/  VIADD R1, R1, 0xfffff878 ;  /* 0xfffff87801017836 */ /* 0x001fe20000000000 */
[----:B------:R-:W0:Y:S01]  /*0020*/  S2R R2, SR_TID.X ;  /* 0x0000000000027919 */ /* 0x000e220000002100 */
[----:B------:R-:W-:Y:S01]  /*0030*/  ELECT P0, URZ, PT ;  /* 0x00000000003f782f */ /* 0x000fe20003800000 */
[----:B------:R-:W-:Y:S01]  /*0040*/  BSSY B0, `(.L_x_0) ;  /* 0x0000015000007945 */ /* 0x000fe20003800000 */
[--C-:B0-----:R-:W-:Y:S02]  /*0050*/  SHF.R.U32.HI R0, RZ, 0x5, R2.reuse ;  /* 0x00000005ff007819 */ /* 0x101fe40000011602 */
[----:B------:R-:W-:-:S03]  /*0060*/  SHF.R.U32.HI R162, RZ, 0x7, R2 ;  /* 0x00000007ffa27819 */ /* 0x000fc60000011602 */
[----:B------:R-:W0:Y:S04]  /*0070*/  SHFL.IDX PT, R3, R0, RZ, 0x1f ;  /* 0x00001fff00037589 */ /* 0x000e2800000e0000 */
[----:B------:R-:W1:Y:S01]  /*0080*/  SHFL.IDX PT, R2, R162, RZ, 0x1f ;  /* 0x00001fffa2027589 */ /* 0x000e6200000e0000 */
[----:B0-----:R-:W-:Y:S02]  /*0090*/  R2UR UR10, R3 ;  /* 0x00000000030a72ca */ /* 0x001fe400000e0000 */
[----:B-1----:R-:W-:-:S11]  /*00a0*/  R2UR UR5, R2 ;  /* 0x00000000020572ca */ /* 0x002fd600000e0000 */
[----:B------:R-:W-:Y:S02]  /*00b0*/  USHF.R.S32.HI UR4, URZ, 0x1f, UR10 ;  /* 0x0000001f3f047899 */ /* 0x000fe4000801140a */
[----:B------:R-:W-:Y:S02]  /*00c0*/  ISETP.NE.OR P0, PT, RZ, UR10, !P0 ;  /* 0x0000000aff007c0c */ /* 0x000fe4000c705670 */
[----:B------:R-:W-:-:S04]  /*00d0*/  ULEA.HI UR4, UR4, UR10, URZ, 0x2 ;  /* 0x0000000a04047291 */ /* 0x000fc8000f8f103f */
[----:B------:R-:W-:-:S04]  /*00e0*/  ULOP3.LUT UR4, UR4, 0xfffffffc, URZ, 0xc0, !UPT ;  /* 0xfffffffc04047892 */ /* 0x000fc8000f8ec03f */
[----:B------:R-:W-:-:S03]  /*00f0*/  UIADD3 UR10, UR10, -UR4, URZ ;  /* 0x800000040a0a7290 */ /* 0x000fc6000fffe03f */
[----:B------:R-:W-:Y:S09]  /*0100*/  @P0 BRA `(.L_x_1) ;  /* 0x0000000000200947 */ /* 0x000ff20003800000 */
[----:B------:R-:W-:Y:S02]  /*0110*/  ULDC.64 UR6, c[0x0][0x198] ;  /* 0x0000660000067ab9 */ /* 0x000fe40000000a00 */
[----:B------:R-:W-:Y:S02]  /*0120*/  UIADD3 UR8, UP0, UR6, 0xf0, URZ ;  /* 0x000000f006087890 */ /* 0x000fe4000ff1e03f */
[----:B------:R-:W-:Y:S02]  /*0130*/  UIADD3 UR6, UP1, UR6, 0x1f0, URZ ;  /* 0x000001f006067890 */ /* 0x000fe4000ff3e03f */
[----:B------:R-:W-:Y:S02]  /*0140*/  UIADD3.X UR9, URZ, UR7, URZ, UP0, !UPT ;  /* 0x000000073f097290 */ /* 0x000fe400087fe43f */
[----:B------:R-:W-:-:S07]  /*0150*/  UIADD3.X UR7, URZ, UR7, URZ, UP1, !UPT ;  /* 0x000000073f077290 */ /* 0x000fce0008ffe43f */
[----:B------:R0:W-:Y:S02]  /*0160*/  UTMACCTL.PF [UR8] ;  /* 0x00000000080079b9 */ /* 0x0001e40008040000 */
[----:B------:R0:W-:Y:S02]  /*0170*/  UTMACCTL.PF [UR6] ;  /* 0x00000000060079b9 */ /* 0x0001e40008040000 */
[----:B0-----:R-:W-:Y:S01]  /*0180*/  NOP ;  /* 0x0000000000007918 */ /* 0x001fe20000000000 */
.L_x_1:
[----:B------:R-:W-:Y:S05]  /*0190*/  BSYNC B0 ;  /* 0x0000000000007941 */ /* 0x000fea0003800000 */
.L_x_0:
[----:B------:R-:W0:Y:S01]  /*01a0*/  SHFL.IDX PT, R2, R0, RZ, 0x1f ;  /* 0x00001fff00027589 */ /* 0x000e2200000e0000 */
[----:B------:R-:W-:Y:S01]  /*01b0*/  UISETP.NE.AND UP0, UPT, UR10, 0x3, UPT ;  /* 0x000000030a00788c */ /* 0x000fe2000bf05270 */
[----:B------:R-:W-:Y:S01]  /*01c0*/  ISETP.NE.AND P1, PT, RZ, UR5, PT ;  /* 0x00000005ff007c0c */ /* 0x000fe2000bf25270 */
[----:B------:R-:W-:Y:S02]  /*01d0*/  UIADD3 UR18, UR5, -0x1, URZ ;  /* 0xffffffff05127890 */ /* 0x000fe4000fffe03f */
[----:B------:R-:W-:Y:S02]  /*01e0*/  UISETP.EQ.OR UP0, UPT, UR10, URZ, !UP0 ;  /* 0x0000003f0a00728c */ /* 0x000fe4000c702670 */
[----:B------:R-:W-:Y:S02]  /*01f0*/  UISETP.GE.U32.AND UP1, UPT, UR18, 0x2, UPT ;  /* 0x000000021200788c */ /* 0x000fe4000bf26070 */
[----:B------:R-:W-:-:S04]  /*0200*/  UISETP.EQ.AND UP0, UPT, UR5, URZ, UP0 ;  /* 0x0000003f0500728c */ /* 0x000fc80008702270 */
[----:B------:R-:W-:-:S04]  /*0210*/  USEL UR40, URZ, 0x1, !UP0 ;  /* 0x000000013f287887 */ /* 0x000fc8000c000000 */
[----:B------:R-:W-:Y:S01]  /*0220*/  USEL UR40, UR40, 0x2, UP1 ;  /* 0x0000000228287887 */ /* 0x000fe20008800000 */
[----:B0-----:R-:W-:-:S13]  /*0230*/  ISETP.NE.AND P0, PT, R2, RZ, PT ;  /* 0x000000ff0200720c */ /* 0x001fda0003f05270 */
[----:B------:R-:W-:Y:S05]  /*0240*/  @P0 BRA `(.L_x_2) ;  /* 0x0000000000500947 */ /* 0x000fea0003800000 */
[----:B------:R-:W0:Y:S01]  /*0250*/  S2UR UR8, SR_CgaCtaId ;  /* 0x00000000000879c3 */ /* 0x000e220000008800 */
[----:B------:R-:W-:Y:S01]  /*0260*/  UMOV UR4, 0x400 ;  /* 0x0000040000047882 */ /* 0x000fe20000000000 */
[----:B------:R-:W-:Y:S01]  /*0270*/  UMOV UR5, 0x1 ;  /* 0x0000000100057882 */ /* 0x000fe20000000000 */
[----:B------:R-:W-:Y:S01]  /*0280*/  UMOV UR6, 0x100 ;  /* 0x0000010000067882 */ /* 0x000fe20000000000 */
[----:B------:R-:W-:Y:S01]  /*0290*/  ELECT P0, URZ, PT ;  /* 0x00000000003f782f */ /* 0x000fe20003800000 */
[----:B------:R-:W-:-:S04]  /*02a0*/  UIADD3 UR6, -UR6, 0x100000, URZ ;  /* 0x0010000006067890 */ /* 0x000fc8000fffe13f */
[----:B------:R-:W-:Y:S02]  /*02b0*/  USHF.L.U32 UR7, UR6, 0xb, URZ ;  /* 0x0000000b06077899 */ /* 0x000fe4000800063f */
[----:B------:R-:W-:Y:S02]  /*02c0*/  USHF.L.U32 UR6, UR6, 0x1, URZ ;  /* 0x0000000106067899 */ /* 0x000fe4000800063f */
[----:B0-----:R-:W-:Y:S02]  /*02d0*/  ULEA UR8, UR8, UR4, 0x18 ;  /* 0x0000000408087291 */ /* 0x001fe4000f8ec03f */
[----:B------:R-:W-:-:S04]  /*02e0*/  UIADD3 UR4, -UR5, 0x100000, URZ ;  /* 0x0010000005047890 */ /* 0x000fc8000fffe13f */
[----:B------:R-:W-:Y:S02]  /*02f0*/  USHF.L.U32 UR5, UR4, 0xb, URZ ;  /* 0x0000000b04057899 */ /* 0x000fe4000800063f */
[----:B------:R-:W-:Y:S01]  /*0300*/  USHF.L.U32 UR4, UR4, 0x1, URZ ;  /* 0x0000000104047899 */ /* 0x000fe2000800063f */
[----:B------:R-:W0:Y:S11]  /*0310*/  FENCE.VIEW.ASYNC.S ;  /* 0x00000000000073c6 */ /* 0x000e360000000000 */
[----:B0-----:R0:W1:Y:S01]  /*0320*/  SYNCS.EXCH.64 URZ, [UR8], UR4 ;  /* 0x00000004083f75b2 */ /* 0x0010620008000100 */
[----:B------:R0:W2:Y:S01]  /*0330*/  SYNCS.EXCH.64 URZ, [UR8+0x18], UR6 ;  /* 0x00001806083f75b2 */ /* 0x0000a20008000100 */
[----:B------:R0:W3:Y:S01]  /*0340*/  SYNCS.EXCH.64 URZ, [UR8+0x8], UR4 ;  /* 0x00000804083f75b2 */ /* 0x0000e20008000100 */
[----:B------:R0:W4:Y:S01]  /*0350*/  SYNCS.EXCH.64 URZ, [UR8+0x20], UR6 ;  /* 0x00002006083f75b2 */ /* 0x0001220008000100 */
[----:B------:R0:W0:Y:S01]  /*0360*/  SYNCS.EXCH.64 URZ, [UR8+0x10], UR4 ;  /* 0x00001004083f75b2 */ /* 0x0000220008000100 */
[----:B------:R0:W0:Y:S01]  /*0370*/  SYNCS.EXCH.64 URZ, [UR8+0x28], UR6 ;  /* 0x00002806083f75b2 */ /* 0x0000220008000100 */
[----:B------:R-:W-:Y:S01]  /*0380*/  NOP ;  /* 0x0000000000007918 */ /* 0x000fe20000000000 */
.L_x_2:
[----:B------:R-:W5:Y:S01]  /*0390*/  SHFL.IDX PT, R0, R0, RZ, 0x1f ;  /* 0x00001fff00007589 */ /* 0x000f6200000e0000 */
[----:B------:R-:W-:Y:S01]  /*03a0*/  ELECT P0, URZ, PT ;  /* 0x00000000003f782f */ /* 0x000fe20003800000 */
[----:B------:R-:W1:Y:S01]  /*03b0*/  S2UR UR17, SR_CTAID.Y ;  /* 0x00000000001179c3 */ /* 0x000e620000002600 */
[----:B0-----:R-:W-:Y:S01]  /*03c0*/  ULDC UR5, c[0x0][0x65c] ;  /* 0x0001970000057ab9 */ /* 0x001fe20000000800 */
[----:B------:R-:W-:Y:S01]  /*03d0*/  UMOV UR12, 0x20 ;  /* 0x00000020000c7882 */ /* 0x000fe20000000000 */
[----:B------:R-:W-:Y:S01]  /*03e0*/  UISETP.NE.AND UP2, UPT, UR5, 0x1, UPT ;  /* 0x000000010500788c */ /* 0x000fe2000bf45270 */
[----:B------:R-:W-:Y:S01]  /*03f0*/  NOP ;  /* 0x0000000000007918 */ /* 0x000fe20000000000 */
[----:B------:R-:W-:Y:S02]  /*0400*/  NOP ;  /* 0x0000000000007918 */ /* 0x000fe40000000000 */
[----:B------:R-:W-:Y:S01]  /*0410*/  UP2UR UR45, UPR, URZ, 0x4 ;  /* 0x000000043f2d7883 */ /* 0x000fe20008000000 */
[----:B------:R-:W0:Y:S01]  /*0420*/  S2UR UR4, SR_CTAID.X ;  /* 0x00000000000479c3 */ /* 0x000e220000002500 */
[----:B------:R-:W-:-:S02]  /*0430*/  PLOP3.LUT P3, PT, PT, PT, UP2, 0x80, 0x0 ;  /* 0x000000000000781c */ /* 0x000fc40003f6f028 */
[----:B------:R-:W-:Y:S02]  /*0440*/  PLOP3.LUT P2, PT, PT, PT, UP2, 0x80, 0x0 ;  /* 0x000000000000781c */ /* 0x000fe40003f4f028 */
[----:B------:R-:W-:Y:S01]  /*0450*/  PLOP3.LUT P4, PT, PT, PT, UP2, 0x80, 0x0 ;  /* 0x000000000000781c */ /* 0x000fe20003f8f028 */
[----:B------:R-:W-:Y:S01]  /*0460*/  @UP2 ULDC UR14, c[0x0][0x10] ;  /* 0x00000400000e2ab9 */ /* 0x000fe20000000800 */
[----:B------:R-:W-:Y:S01]  /*0470*/  @UP2 UMOV UR9, URZ ;  /* 0x0000003f00092c82 */ /* 0x000fe20008000000 */
[----:B------:R-:W-:Y:S01]  /*0480*/  @!UP2 ULDC UR11, c[0x0][0xc] ;  /* 0x00000300000baab9 */ /* 0x000fe20000000800 */
[----:B-----5:R-:W-:Y:S01]  /*0490*/  ISETP.NE.OR P0, PT, R0, RZ, !P0 ;  /* 0x000000ff0000720c */ /* 0x020fe20004705670 */
[----:B-1----:R-:W-:Y:S02]  /*04a0*/  @UP2 UMOV UR7, UR17 ;  /* 0x0000001100072c82 */ /* 0x002fe40008000000 */
[----:B------:R-:W-:Y:S01]  /*04b0*/  @UP2 UMOV UR8, UR7 ;  /* 0x0000000700082c82 */ /* 0x000fe20008000000 */
[----:B------:R-:W-:Y:S01]  /*04c0*/  @!UP2 UMOV UR7, UR17 ;  /* 0x000000110007ac82 */ /* 0x000fe20008000000 */
[----:B0-----:R-:W-:-:S08]  /*04d0*/  @UP2 UIMAD.WIDE.U32 UR14, UR4, UR14, UR8 ;  /* 0x0000000e040e22a5 */ /* 0x001fd0000f8e0008 */
[----:B------:R-:W-:Y:S01]  /*04e0*/  VOTEU.ALL UP0, P0 ;  /* 0x00000000003f7886 */ /* 0x000fe20000000000 */
[----:B------:R-:W-:Y:S01]  /*04f0*/  VOTEU.ALL UP1, P0 ;  /* 0x00000000003f7886 */ /* 0x000fe20000020000 */
[----:B------:R-:W-:-:S03]  /*0500*/  IMAD.U32 R2, RZ, RZ, UR14 ;  /* 0x0000000eff027e24 */ /* 0x000fc6000f8e00ff */
[----:B------:R-:W0:Y:S01]  /*0510*/  @!UP0 S2UR UR6, SR_CgaCtaId ;  /* 0x00000000000689c3 */ /* 0x000e220000008800 */
[----:B------:R-:W-:Y:S01]  /*0520*/  @!UP0 UMOV UR5, 0x400 ;  /* 0x0000040000058882 */ /* 0x000fe20000000000 */
[----:B------:R-:W-:-:S04]  /*0530*/  @!UP0 UIADD3 UR12, -UR12, 0x100000, URZ ;  /* 0x001000000c0c8890 */ /* 0x000fc8000fffe13f */
[----:B------:R-:W-:Y:S02]  /*0540*/  @!UP0 USHF.L.U32 UR13, UR12, 0xb, URZ ;  /* 0x0000000b0c0d8899 */ /* 0x000fe4000800063f */
[----:B------:R-:W-:Y:S01]  /*0550*/  @!UP0 USHF.L.U32 UR12, UR12, 0x1, URZ ;  /* 0x000000010c0c8899 */ /* 0x000fe2000800063f */
[----:B------:R-:W-:Y:S01]  /*0560*/  IMAD.U32 R3, RZ, RZ, UR15 ;  /* 0x0000000fff037e24 */ /* 0x000fe2000f8e00ff */
[----:B0-----:R-:W-:Y:S01]  /*0570*/  @!UP0 ULEA UR16, UR6, UR5, 0x18 ;  /* 0x0000000506108291 */ /* 0x001fe2000f8ec03f */
[----:B------:R-:W-:Y:S01]  /*0580*/  VOTEU.ALL UP0, P0 ;  /* 0x00000000003f7886 */ /* 0x000fe20000000000 */
[----:B------:R-:W-:Y:S01]  /*0590*/  PLOP3.LUT P0, PT, PT, PT, UP2, 0x80, 0x0 ;  /* 0x000000000000781c */ /* 0x000fe20003f0f028 */
[----:B------:R-:W-:Y:S01]  /*05a0*/  UMOV UR5, URZ ;  /* 0x0000003f00057c82 */ /* 0x000fe20008000000 */
[----:B------:R-:W-:Y:S01]  /*05b0*/  @UP2 UMOV UR6, URZ ;  /* 0x0000003f00062c82 */ /* 0x000fe20008000000 */
[----:B------:R-:W-:Y:S02]  /*05c0*/  @!UP2 UIMAD.WIDE.U32 UR8, UR11, UR7, UR4 ;  /* 0x000000070b08a2a5 */ /* 0x000fe4000f8e0004 */
[----:B------:R-:W-:Y:S01]  /*05d0*/  @UP2 UIADD3 UR6, UR15, UR6, URZ ;  /* 0x000000060f062290 */ /* 0x000fe2000fffe03f */
[----:B------:R-:W0:Y:S04]  /*05e0*/  FENCE.VIEW.ASYNC.S ;  /* 0x00000000000073c6 */ /* 0x000e280000000000 */
[----:B0-----:R0:W2:Y:S01]  /*05f0*/  @!UP0 SYNCS.EXCH.64 URZ, [UR16+0x40], UR12 ;  /* 0x0000400c103f85b2 */ /* 0x0010a20008000100 */
[----:B------:R-:W-:-:S02]  /*0600*/  IMAD.U32 R5, RZ, RZ, UR9 ;  /* 0x00000009ff057e24 */ /* 0x000fc4000f8e00ff */
[----:B------:R-:W-:Y:S02]  /*0610*/  @P2 IMAD.U32 R17, RZ, RZ, UR6 ;  /* 0x00000006ff112e24 */ /* 0x000fe4000f8e00ff */
[----:B------:R-:W-:Y:S02]  /*0620*/  @P0 IMAD.MOV.U32 R6, RZ, RZ, R2 ;  /* 0x000000ffff060224 */ /* 0x000fe400078e0002 */
[----:B------:R-:W-:Y:S02]  /*0630*/  IMAD.U32 R2, RZ, RZ, UR8 ;  /* 0x00000008ff027e24 */ /* 0x000fe4000f8e00ff */
[----:B------:R-:W-:Y:S02]  /*0640*/  IMAD.U32 R3, RZ, RZ, UR9 ;  /* 0x00000009ff037e24 */ /* 0x000fe4000f8e00ff */
[----:B------:R-:W-:Y:S02]  /*0650*/  @!P3 IMAD.MOV.U32 R6, RZ, RZ, R2 ;  /* 0x000000ffff06b224 */ /* 0x000fe400078e0002 */
[----:B------:R-:W-:-:S02]  /*0660*/  IMAD.U32 R4, RZ, RZ, UR8 ;  /* 0x00000008ff047e24 */ /* 0x000fc4000f8e00ff */
[----:B------:R-:W-:Y:S01]  /*0670*/  @!P4 IMAD.MOV.U32 R17, RZ, RZ, R5 ;  /* 0x000000ffff11c224 */ /* 0x000fe200078e0005 */
[----:B------:R0:W-:Y:S01]  /*0680*/  STL [R1+0x200], R6 ;  /* 0x0002000601007387 */ /* 0x0001e20000100800 */
[----:B------:R0:W2:Y:S01]  /*0690*/  @!UP1 SYNCS.EXCH.64 URZ, [UR16+0x48], UR12 ;  /* 0x0000480c103f95b2 */ /* 0x0000a20008000100 */
[----:B------:R-:W-:Y:S01]  /*06a0*/  NOP ;  /* 0x0000000000007918 */ /* 0x000fe20000000000 */
[----:B--234-:R-:W-:Y:S06]  /*06b0*/  BAR.SYNC.DEFER_BLOCKING 0x0 ;  /* 0x0000000000007b1d */ /* 0x01cfec0000010000 */
[----:B------:R-:W-:Y:S05]  /*06c0*/  @!P1 BRA `(.L_x_3) ;  /* 0x0000018c00e49947 */ /* 0x000fea0003800000 */
[----:B------:R-:W-:-:S06]  /*06d0*/  UISETP.GT.U32.AND UP0, UPT, UR18, 0x1, UPT ;  /* 0x000000011200788c */ /* 0x000fcc000bf04070 */
[----:B------:R-:W-:-:S13]  /*06e0*/  PLOP3.LUT P0, PT, PT, PT, UP0, 0x80, 0x0 ;  /* 0x000000000000781c */ /* 0x000fda0003f0f008 */
[----:B0-----:R-:W-:Y:S05]  /*06f0*/  @P0 EXIT ;  /* 0x000000000000094d */ /* 0x001fea0003800000 */
[----:B------:R-:W-:Y:S01]  /*0700*/  ULDC.64 UR8, c[0x0][0x650] ;  /* 0x0001940000087ab9 */ /* 0x000fe20000000a00 */
[----:B------:R-:W-:Y:S01]  /*0710*/  UMOV UR41, 0xffffffff ;  /* 0xffffffff00297882 */ /* 0x000fe20000000000 */
[----:B------:R-:W-:Y:S01]  /*0720*/  ISETP.GE.U32.AND P0, PT, R6, UR8, PT ;  /* 0x0000000806007c0c */ /* 0x000fe2000bf06070 */
[----:B------:R-:W-:Y:S01]  /*0730*/  UMOV UR42, 0xffffffff ;  /* 0xffffffff002a7882 */ /* 0x000fe20000000000 */
[----:B------:R-:W-:Y:S01]  /*0740*/  UMOV UR43, 0xffffffff ;  /* 0xffffffff002b7882 */ /* 0x000fe20000000000 */
[----:B------:R-:W-:Y:S02]  /*0750*/  PRMT R0, RZ, 0x7610, R0 ;  /* 0x00007610ff007816 */ /* 0x000fe40000000000 */
[----:B------:R-:W-:-:S13]  /*0760*/  ISETP.GE.U32.AND.EX P0, PT, R17, UR9, PT, P0 ;  /* 0x0000000911007c0c */ /* 0x000fda000bf06100 */
[----:B------:R-:W-:Y:S05]  /*0770*/  @P0 BRA `(.L_x_4) ;  /* 0x0000000400800947 */ /* 0x000fea0003800000 */
[----:B------:R-:W-:Y:S01]  /*0780*/  I2FP.F32.U32 R0, UR4 ;  /* 0x0000000400007c45 */ /* 0x000fe20008201000 */
[----:B------:R-:W-:Y:S01]  /*0790*/  ULDC.64 UR16, c[0x0][0x628] ;  /* 0x00018a0000107ab9 */ /* 0x000fe20000000a00 */
[----:B------:R-:W-:Y:S01]  /*07a0*/  ULDC UR6, c[0x0][0x150] ;  /* 0x0000540000067ab9 */ /* 0x000fe20000000800 */
[----:B------:R-:W-:Y:S01]  /*07b0*/  ISETP.NE.U32.AND P0, PT, RZ, UR16, PT ;  /* 0x00000010ff007c0c */ /* 0x000fe2000bf05070 */
[----:B------:R-:W-:Y:S01]  /*07c0*/  ULDC UR15, c[0x0][0x630] ;  /* 0x00018c00000f7ab9 */ /* 0x000fe20000000800 */
[----:B------:R-:W-:Y:S01]  /*07d0*/  FMUL R0, R0, UR6 ;  /* 0x0000000600007c20 */ /* 0x000fe20008400000 */
[----:B------:R-:W-:Y:S01]  /*07e0*/  R2UR UR18, R6 ;  /* 0x00000000061272ca */ /* 0x000fe200000e0000 */
[----:B------:R-:W-:Y:S01]  /*07f0*/  ULDC UR20, c[0x0][0x154] ;  /* 0x0000550000147ab9 */ /* 0x000fe20000000800 */
[----:B------:R-:W-:Y:S01]  /*0800*/  ISETP.NE.AND.EX P0, PT, RZ, UR17, PT, P0 ;  /* 0x00000011ff007c0c */ /* 0x000fe2000bf05300 */
[----:B------:R0:W1:Y:S01]  /*0810*/  F2I.U32.TRUNC.NTZ R2, R0 ;  /* 0x0000000000027305 */ /* 0x000062000020f000 */
[----:B------:R-:W-:-:S02]  /*0820*/  R2UR UR19, R17 ;  /* 0x00000000111372ca */ /* 0x000fc400000e0000 */
[----:B------:R-:W-:Y:S02]  /*0830*/  R2UR UR8, R6 ;  /* 0x00000000060872ca */ /* 0x000fe400000e0000 */
[----:B------:R-:W-:-:S07]  /*0840*/  R2UR UR9, R17 ;  /* 0x00000000110972ca */ /* 0x000fce00000e0000 */
[----:B0-----:R-:W-:Y:S08]  /*0850*/  @!P0 BRA `(.L_x_5) ;  /* 0x0000000000308947 */ /* 0x001ff00003800000 */
[----:B------:R-:W-:Y:S01]  /*0860*/  R2UR UR8, R6 ;  /* 0x00000000060872ca */ /* 0x000fe200000e0000 */
[----:B------:R-:W-:Y:S01]  /*0870*/  ULDC UR6, c[0x0][0x634] ;  /* 0x00018d0000067ab9 */ /* 0x000fe20000000800 */
[----:B------:R-:W-:-:S11]  /*0880*/  R2UR UR14, R17 ;  /* 0x00000000110e72ca */ /* 0x000fd600000e0000 */
[----:B------:R-:W-:-:S04]  /*0890*/  UIADD3 UR6, UP0, UR8, UR6, URZ ;  /* 0x0000000608067290 */ /* 0x000fc8000ff1e03f */
[----:B------:R-:W-:-:S04]  /*08a0*/  UIADD3.X UR14, URZ, UR14, URZ, UP0, !UPT ;  /* 0x0000000e3f0e7290 */ /* 0x000fc800087fe43f */
[----:B------:R-:W-:-:S04]  /*08b0*/  UIMAD.WIDE.U32 UR8, UR14, UR16, URZ ;  /* 0x000000100e0872a5 */ /* 0x000fc8000f8e003f */
[----:B------:R-:W-:Y:S02]  /*08c0*/  UIMAD.WIDE.U32 UR10, UP0, UR6, UR17, UR8 ;  /* 0x00000011060a72a5 */ /* 0x000fe4000f800008 */
[----:B------:R-:W-:Y:S02]  /*08d0*/  UIMAD.WIDE.U32 UR8, UR6, UR16, URZ ;  /* 0x00000010060872a5 */ /* 0x000fe4000f8e003f */
[----:B------:R-:W-:Y:S02]  /*08e0*/  UIADD3.X UR13, URZ, URZ, URZ, UP0, !UPT ;  /* 0x0000003f3f0d7290 */ /* 0x000fe400087fe43f */
[----:B------:R-:W-:Y:S01]  /*08f0*/  UIADD3 URZ, UP0, UR9, UR10, URZ ;  /* 0x0000000a093f7290 */ /* 0x000fe2000ff1e03f */
[----:B------:R-:W-:-:S03]  /*0900*/  UMOV UR12, UR11 ;  /* 0x0000000b000c7c82 */ /* 0x000fc60008000000 */
[----:B------:R-:W-:-:S12]  /*0910*/  UIMAD.WIDE.U32.X UR8, UR14, UR17, UR12, UP0 ;  /* 0x000000110e0872a5 */ /* 0x000fd800080e040c */
.L_x_5:
[----:B------:R-:W-:Y:S01]  /*0920*/  USHF.R.U64 UR43, UR8, UR15, UR9 ;  /* 0x0000000f082b7299 */ /* 0x000fe20008001209 */
[----:B------:R-:W-:Y:S01]  /*0930*/  I2FP.F32.U32 R0, UR7 ;  /* 0x0000000700007c45 */ /* 0x000fe20008201000 */
[----:B------:R-:W-:Y:S01]  /*0940*/  USHF.R.U32.HI UR5, URZ, UR15, UR9 ;  /* 0x0000000f3f057299 */ /* 0x000fe20008011609 */
[----:B-1----:R-:W-:Y:S01]  /*0950*/  R2UR UR12, R2 ;  /* 0x00000000020c72ca */ /* 0x002fe200000e0000 */
[----:B------:R-:W-:Y:S02]  /*0960*/  UIADD3 UR6, UP0, URZ, -UR43, URZ ;  /* 0x8000002b3f067290 */ /* 0x000fe4000ff1e03f */
[----:B------:R-:W-:Y:S01]  /*0970*/  FMUL R0, R0, UR20 ;  /* 0x0000001400007c20 */ /* 0x000fe20008400000 */
[----:B------:R-:W-:Y:S01]  /*0980*/  ULDC.64 UR8, c[0x0][0x620] ;  /* 0x0001880000087ab9 */ /* 0x000fe20000000a00 */
[----:B------:R-:W-:Y:S01]  /*0990*/  UIADD3.X UR5, URZ, ~UR5, URZ, UP0, !UPT ;  /* 0x800000053f057290 */ /* 0x000fe200087fe43f */
[----:B------:R-:W-:Y:S01]  /*09a0*/  UMOV UR10, UR18 ;  /* 0x00000012000a7c82 */ /* 0x000fe20008000000 */
[----:B------:R-:W-:-:S02]  /*09b0*/  UMOV UR11, UR19 ;  /* 0x00000013000b7c82 */ /* 0x000fc40008000000 */
[----:B------:R-:W-:Y:S01]  /*09c0*/  UIMAD UR5, UR5, UR8, URZ ;  /* 0x00000008050572a4 */ /* 0x000fe2000f8e023f */
[----:B------:R-:W0:Y:S01]  /*09d0*/  F2I.U32.TRUNC.NTZ R0, R0 ;  /* 0x0000000000007305 */ /* 0x000e22000020f000 */
[----:B------:R-:W-:Y:S02]  /*09e0*/  UIMAD.WIDE.U32 UR10, UR6, UR8, UR10 ;  /* 0x00000008060a72a5 */ /* 0x000fe4000f8e000a */
[----:B------:R-:W-:Y:S01]  /*09f0*/  UIMAD UR6, UR6, UR9, UR5 ;  /* 0x00000009060672a4 */ /* 0x000fe2000f8e0205 */
[----:B------:R-:W-:Y:S01]  /*0a00*/  ULDC UR21, c[0x0][0x658] ;  /* 0x0001960000157ab9 */ /* 0x000fe20000000800 */
[----:B------:R-:W-:Y:S02]  /*0a10*/  UMOV UR19, 0xffffffff ;  /* 0xffffffff00137882 */ /* 0x000fe40000000000 */
[----:B------:R-:W-:Y:S01]  /*0a20*/  UIADD3 UR6, UR11, UR6, URZ ;  /* 0x000000060b067290 */ /* 0x000fe2000fffe03f */
[----:B------:R-:W-:Y:S01]  /*0a30*/  ULDC UR15, c[0x0][0x618] ;  /* 0x00018600000f7ab9 */ /* 0x000fe20000000800 */
[----:B------:R-:W-:Y:S01]  /*0a40*/  ULDC.64 UR8, c[0x0][0x640] ;  /* 0x0001900000087ab9 */ /* 0x000fe20000000a00 */
[----:B------:R-:W-:Y:S01]  /*0a50*/  USHF.L.U32 UR11, UR19, UR21, URZ ;  /* 0x00000015130b7299 */ /* 0x000fe2000800063f */
[----:B------:R-:W-:Y:S01]  /*0a60*/  ISETP.NE.U32.AND P0, PT, RZ, UR8, PT ;  /* 0x00000008ff007c0c */ /* 0x000fe2000bf05070 */
[----:B------:R-:W-:-:S02]  /*0a70*/  USHF.R.U64 UR19, UR10, UR15, UR6 ;  /* 0x0000000f0a137299 */ /* 0x000fc40008001206 */
[----:B------:R-:W-:Y:S01]  /*0a80*/  USHF.R.U32.HI UR10, URZ, UR15, UR6 ;  /* 0x0000000f3f0a7299 */ /* 0x000fe20008011606 */
[----:B0-----:R-:W-:Y:S01]  /*0a90*/  R2UR UR14, R0 ;  /* 0x00000000000e72ca */ /* 0x001fe200000e0000 */
[----:B------:R-:W-:Y:S01]  /*0aa0*/  ULDC UR17, c[0x0][0x608] ;  /* 0x0001820000117ab9 */ /* 0x000fe20000000800 */
[----:B------:R-:W-:Y:S01]  /*0ab0*/  ISETP.NE.AND.EX P0, PT, RZ, UR9, PT, P0 ;  /* 0x00000009ff007c0c */ /* 0x000fe2000bf05300 */
[----:B------:R-:W-:Y:S02]  /*0ac0*/  USHF.R.U64 UR23, UR19, UR17, UR10 ;  /* 0x0000001113177299 */ /* 0x000fe4000800120a */
[----:B------:R-:W-:Y:S01]  /*0ad0*/  USHF.R.U32.HI UR10, URZ, UR17, UR10 ;  /* 0x000000113f0a7299 */ /* 0x000fe2000801160a */
[----:B------:R-:W-:Y:S01]  /*0ae0*/  UMOV UR16, 0x1 ;  /* 0x0000000100107882 */ /* 0x000fe20000000000 */
[----:B------:R-:W-:Y:S02]  /*0af0*/  UIADD3 UR12, -UR12, URZ, URZ ;  /* 0x0000003f0c0c7290 */ /* 0x000fe4000fffe13f */
[----:B------:R-:W-:-:S02]  /*0b00*/  USHF.R.U64 UR24, UR23, UR21, UR10 ;  /* 0x0000001517187299 */ /* 0x000fc4000800120a */
[----:B------:R-:W-:Y:S01]  /*0b10*/  USHF.L.U32 UR6, UR16, UR21, URZ ;  /* 0x0000001510067299 */ /* 0x000fe2000800063f */
[----:B------:R-:W-:Y:S01]  /*0b20*/  ULDC UR13, c[0x0][0x144] ;  /* 0x00005100000d7ab9 */ /* 0x000fe20000000800 */
[----:B------:R-:W-:Y:S01]  /*0b30*/  ULDC UR5, c[0x0][0x600] ;  /* 0x0001800000057ab9 */ /* 0x000fe20000000800 */
[----:B------:R-:W-:Y:S02]  /*0b40*/  ULOP3.LUT UR16, URZ, UR11, URZ, 0x33, !UPT ;  /* 0x0000000b3f107292 */ /* 0x000fe4000f8e333f */
[----:B------:R-:W-:Y:S02]  /*0b50*/  USHF.R.U32.HI UR11, URZ, UR21, UR10 ;  /* 0x000000153f0b7299 */ /* 0x000fe4000801160a */
[----:B------:R-:W-:Y:S02]  /*0b60*/  UIADD3 UR18, UR5, -0x1, URZ ;  /* 0xffffffff05127890 */ /* 0x000fe4000fffe03f */
[----:B------:R-:W-:Y:S02]  /*0b70*/  UIADD3 UR20, -UR14, URZ, URZ ;  /* 0x0000003f0e147290 */ /* 0x000fe4000fffe13f */
[----:B------:R-:W-:Y:S01]  /*0b80*/  UIMAD UR4, UR13, UR12, UR4 ;  /* 0x0000000c0d0472a4 */ /* 0x000fe2000f8e0204 */
[----:B------:R-:W-:Y:S01]  /*0b90*/  ULDC UR25, c[0x0][0x148] ;  /* 0x0000520000197ab9 */ /* 0x000fe20000000800 */
[----:B------:R-:W-:Y:S01]  /*0ba0*/  ULDC UR21, c[0x0][0x648] ;  /* 0x0001920000157ab9 */ /* 0x000fe20000000800 */
[----:B------:R-:W-:Y:S01]  /*0bb0*/  ULDC UR22, c[0x0][0x638] ;  /* 0x00018e0000167ab9 */ /* 0x000fe20000000800 */
[----:B------:R-:W-:Y:S01]  /*0bc0*/  UMOV UR10, UR24 ;  /* 0x00000018000a7c82 */ /* 0x000fe20008000000 */
[----:B------:R-:W-:Y:S07]  /*0bd0*/  @!P0 BRA `(.L_x_6) ;  /* 0x0000000000308947 */ /* 0x000fee0003800000 */
[----:B------:R-:W-:Y:S02]  /*0be0*/  ULDC UR14, c[0x0][0x64c] ;  /* 0x00019300000e7ab9 */ /* 0x000fe40000000800 */
        /* <DEDUP_REMOVED lines=8> */
[----:B------:R-:W-:-:S07]  /*0c70*/  UIMAD.WIDE.U32.X UR8, UR17, UR9, UR14, UP0 ;  /* 0x00000009110872a5 */ /* 0x000fce00080e040e */
[----:B------:R-:W-:Y:S01]  /*0c80*/  UMOV UR10, UR8 ;  /* 0x00000008000a7c82 */ /* 0x000fe20008000000 */
[----:B------:R-:W-:-:S05]  /*0c90*/  UMOV UR11, UR9 ;  /* 0x00000009000b7c82 */ /* 0x000fca0008000000 */
.L_x_6:
[----:B------:R-:W-:Y:S01]  /*0ca0*/  UISETP.NE.AND UP0, UPT, UR45, URZ, UPT ;  /* 0x0000003f2d00728c */ /* 0x000fe2000bf05270 */
[----:B------:R-:W-:Y:S01]  /*0cb0*/  MOV R0, 0x1 ;  /* 0x0000000100007802 */ /* 0x000fe20000000f00 */
[----:B------:R-:W-:Y:S02]  /*0cc0*/  USHF.R.U64 UR8, UR10, UR21, UR11 ;  /* 0x000000150a087299 */ /* 0x000fe4000800120b */
[----:B------:R-:W-:Y:S02]  /*0cd0*/  ULOP3.LUT UR16, UR23, UR16, URZ, 0xc0, !UPT ;  /* 0x0000001017107292 */ /* 0x000fe4000f8ec03f */
[----:B------:R-:W-:Y:S02]  /*0ce0*/  ULOP3.LUT UR18, UR19, UR18, URZ, 0xc0, !UPT ;  /* 0x0000001213127292 */ /* 0x000fe4000f8ec03f */
[----:B------:R-:W-:-:S03]  /*0cf0*/  UIMAD UR16, UR6, UR8, UR16 ;  /* 0x00000008061072a4 */ /* 0x000fc6000f8e0210 */
[----:B------:R-:W-:Y:S02]  /*0d00*/  @UP0 UIMAD UR4, UR25, UR20, UR7 ;  /* 0x00000014190402a4 */ /* 0x000fe4000f8e0207 */
[----:B------:R-:W-:-:S04]  /*0d10*/  UIADD3 UR7, -UR8, URZ, URZ ;  /* 0x0000003f08077290 */ /* 0x000fc8000fffe13f */
[----:B------:R-:W-:-:S03]  /*0d20*/  UIMAD UR6, UR7, UR22, UR24 ;  /* 0x00000016070672a4 */ /* 0x000fc6000f8e0218 */
[----:B------:R-:W-:Y:S01]  /*0d30*/  ULDC UR7, c[0x0][0x610] ;  /* 0x0001840000077ab9 */ /* 0x000fe20000000800 */
[----:B------:R-:W-:Y:S02]  /*0d40*/  UIMAD UR6, UR6, UR5, UR18 ;  /* 0x00000005060672a4 */ /* 0x000fe4000f8e0212 */
[----:B------:R-:W-:-:S04]  /*0d50*/  UIMAD UR4, UR16, UR7, UR4 ;  /* 0x00000007100472a4 */ /* 0x000fc8000f8e0204 */
[----:B------:R-:W-:Y:S02]  /*0d60*/  USEL UR42, UR6, UR4, !UP0 ;  /* 0x00000004062a7287 */ /* 0x000fe4000c000000 */
[----:B------:R-:W-:-:S12]  /*0d70*/  USEL UR41, UR4, UR6, !UP0 ;  /* 0x0000000604297287 */ /* 0x000fd8000c000000 */
.L_x_4:
[----:B------:R-:W-:-:S08]  /*0d80*/  NOP ;  /* 0x0000000000007918 */ /* 0x000fd00000000000 */
[----:B------:R-:W0:Y:S02]  /*0d90*/  USETMAXREG.TRY_ALLOC.CTAPOOL UP0, 0xf0 ;  /* 0x000000f0000079c8 */ /* 0x000e240008000600 */
[----:B0-----:R-:W-:-:S13]  /*0da0*/  PLOP3.LUT P0, PT, PT, PT, UP0, 0x80, 0x0 ;  /* 0x000000000000781c */ /* 0x001fda0003f0f008 */
[----:B------:R-:W-:Y:S05]  /*0db0*/  @!P0 BRA `(.L_x_4) ;  /* 0xfffffffc00f08947 */ /* 0x000fea000383ffff */
[----:B------:R-:W-:Y:S01]  /*0dc0*/  ULDC.64 UR4, c[0x0][0x598] ;  /* 0x0001660000047ab9 */ /* 0x000fe20000000a00 */
[----:B------:R-:W-:Y:S01]  /*0dd0*/  ULDC.64 UR36, c[0x0][0x208] ;  /* 0x0000820000247ab9 */ /* 0x000fe20000000a00 */
[----:B------:R-:W-:-:S04]  /*0de0*/  ISETP.NE.U32.AND P0, PT, RZ, UR4, PT ;  /* 0x00000004ff007c0c */ /* 0x000fc8000bf05070 */
[----:B------:R-:W-:-:S13]  /*0df0*/  ISETP.NE.AND.EX P0, PT, RZ, UR5, PT, P0 ;  /* 0x00000005ff007c0c */ /* 0x000fda000bf05300 */
[----:B------:R-:W-:Y:S05]  /*0e00*/  @!P0 BRA `(.L_x_7) ;  /* 0x00000000001c8947 */ /* 0x000fea0003800000 */
[----:B------:R-:W0:Y:S02]  /*0e10*/  LDC.64 R2, c[0x0][0x598] ;  /* 0x00016600ff027b82 */ /* 0x000e240000000a00 */
[----:B0-----:R-:W2:Y:S02]  /*0e20*/  LDG.E.64 R2, desc[UR36][R2.64] ;  /* 0x0000002402027981 */ /* 0x001ea4000c1e1b00 */
[----:B--2---:R-:W-:-:S04]  /*0e30*/  ISETP.NE.U32.AND P0, PT, R2, RZ, PT ;  /* 0x000000ff0200720c */ /* 0x004fc80003f05070 */
[----:B------:R-:W-:-:S13]  /*0e40*/  ISETP.NE.AND.EX P0, PT, R3, RZ, PT, P0 ;  /* 0x000000ff0300720c */ /* 0x000fda0003f05300 */
[----:B------:R-:W-:Y:S05]  /*0e50*/  @!P0 BRA `(.L_x_7) ;  /* 0x0000000000088947 */ /* 0x000fea0003800000 */
[----:B------:R0:W5:Y:S01]  /*0e60*/  LD.E R2, desc[UR36][R2.64] ;  /* 0x0000002402027980 */ /* 0x000162000c101900 */
[----:B------:R-:W-:Y:S05]  /*0e70*/  BRA `(.L_x_8) ;  /* 0x0000000000247947 */ /* 0x000fea0003800000 */
.L_x_7:
[----:B------:R-:W-:Y:S02]  /*0e80*/  ULDC.64 UR4, c[0x0][0x588] ;  /* 0x0001620000047ab9 */ /* 0x000fe40000000a00 */
[----:B------:R-:W-:-:S04]  /*0e90*/  ISETP.NE.U32.AND P0, PT, RZ, UR4, PT ;  /* 0x00000004ff007c0c */ /* 0x000fc8000bf05070 */
[----:B------:R-:W-:-:S13]  /*0ea0*/  ISETP.NE.AND.EX P0, PT, RZ, UR5, PT, P0 ;  /* 0x00000005ff007c0c */ /* 0x000fda000bf05300 */
[----:B------:R-:W-:Y:S05]  /*0eb0*/  @!P0 BRA `(.L_x_9) ;  /* 0x00000000000c8947 */ /* 0x000fea0003800000 */
[----:B------:R-:W0:Y:S02]  /*0ec0*/  LDC.64 R2, c[0x0][0x588] ;  /* 0x00016200ff027b82 */ /* 0x000e240000000a00 */
[----:B0-----:R1:W5:Y:S01]  /*0ed0*/  LDG.E R2, desc[UR36][R2.64] ;  /* 0x0000002402027981 */ /* 0x001362000c1e1900 */
[----:B------:R-:W-:Y:S05]  /*0ee0*/  BRA `(.L_x_8) ;  /* 0x0000000000087947 */ /* 0x000fea0003800000 */
.L_x_9:
[----:B------:R-:W-:Y:S02]  /*0ef0*/  ULDC UR4, c[0x0][0x580] ;  /* 0x0001600000047ab9 */ /* 0x000fe40000000800 */
[----:B------:R-:W-:-:S07]  /*0f00*/  IMAD.U32 R2, RZ, RZ, UR4 ;  /* 0x00000004ff027e24 */ /* 0x000fce000f8e00ff */
.L_x_8:
[----:B------:R-:W-:Y:S02]  /*0f10*/  ULDC.64 UR4, c[0x0][0x5a0] ;  /* 0x0001680000047ab9 */ /* 0x000fe40000000a00 */
[----:B------:R-:W-:-:S04]  /*0f20*/  ISETP.NE.U32.AND P0, PT, RZ, UR4, PT ;  /* 0x00000004ff007c0c */ /* 0x000fc8000bf05070 */
[----:B------:R-:W-:-:S13]  /*0f30*/  ISETP.NE.AND.EX P0, PT, RZ, UR5, PT, P0 ;  /* 0x00000005ff007c0c */ /* 0x000fda000bf05300 */
[----:B------:R-:W-:Y:S05]  /*0f40*/  @!P0 BRA `(.L_x_10) ;  /* 0x00000000001c8947 */ /* 0x000fea0003800000 */
[----:B------:R-:W2:Y:S02]  /*0f50*/  LDC.64 R4, c[0x0][0x5a0] ;  /* 0x00016800ff047b82 */ /* 0x000ea40000000a00 */
[----:B--2---:R-:W2:Y:S02]  /*0f60*/  LDG.E.64 R4, desc[UR36][R4.64] ;  /* 0x0000002404047981 */ /* 0x004ea4000c1e1b00 */
[----:B--2---:R-:W-:-:S04]  /*0f70*/  ISETP.NE.U32.AND P0, PT, R4, RZ, PT ;  /* 0x000000ff0400720c */ /* 0x004fc80003f05070 */
[----:B------:R-:W-:-:S13]  /*0f80*/  ISETP.NE.AND.EX P0, PT, R5, RZ, PT, P0 ;  /* 0x000000ff0500720c */ /* 0x000fda0003f05300 */
[----:B------:R-:W-:Y:S05]  /*0f90*/  @!P0 BRA `(.L_x_10) ;  /* 0x0000000000088947 */ /* 0x000fea0003800000 */
[----:B------:R2:W5:Y:S01]  /*0fa0*/  LD.E R16, desc[UR36][R4.64] ;  /* 0x0000002404107980 */ /* 0x000562000c101900 */
[----:B------:R-:W-:Y:S05]  /*0fb0*/  BRA `(.L_x_11) ;  /* 0x0000000000247947 */ /* 0x000fea0003800000 */
.L_x_10:
[----:B------:R-:W-:Y:S02]  /*0fc0*/  ULDC.64 UR4, c[0x0][0x590] ;  /* 0x0001640000047ab9 */ /* 0x000fe40000000a00 */
[----:B------:R-:W-:-:S04]  /*0fd0*/  ISETP.NE.U32.AND P0, PT, RZ, UR4, PT ;  /* 0x00000004ff007c0c */ /* 0x000fc8000bf05070 */
[----:B------:R-:W-:-:S13]  /*0fe0*/  ISETP.NE.AND.EX P0, PT, RZ, UR5, PT, P0 ;  /* 0x00000005ff007c0c */ /* 0x000fda000bf05300 */
[----:B------:R-:W-:Y:S05]  /*0ff0*/  @!P0 BRA `(.L_x_12) ;  /* 0x00000000000c8947 */ /* 0x000fea0003800000 */
[----:B------:R-:W2:Y:S02]  /*1000*/  LDC.64 R4, c[0x0][0x590] ;  /* 0x00016400ff047b82 */ /* 0x000ea40000000a00 */
[----:B--2---:R3:W5:Y:S01]  /*1010*/  LDG.E R16, desc[UR36][R4.64] ;  /* 0x0000002404107981 */ /* 0x004762000c1e1900 */
[----:B------:R-:W-:Y:S05]  /*1020*/  BRA `(.L_x_11) ;  /* 0x0000000000087947 */ /* 0x000fea0003800000 */
.L_x_12:
[----:B------:R-:W-:Y:S02]  /*1030*/  ULDC UR4, c[0x0][0x584] ;  /* 0x0001610000047ab9 */ /* 0x000fe40000000800 */
[----:B------:R-:W-:-:S07]  /*1040*/  IMAD.U32 R16, RZ, RZ, UR4 ;  /* 0x00000004ff107e24 */ /* 0x000fce000f8e00ff */
.L_x_11:
[----:B------:R-:W-:-:S13]  /*1050*/  LOP3.LUT P0, RZ, R0, 0xff, RZ, 0xc0, !PT ;  /* 0x000000ff00ff7812 */ /* 0x000fda000780c0ff */
[----:B------:R-:W-:Y:S05]  /*1060*/  @!P0 EXIT ;  /* 0x000000000000894d */ /* 0x000fea0003800000 */
[----:B------:R-:W-:Y:S01]  /*1070*/  ULDC UR4, c[0x0][0x28c] ;  /* 0x0000a30000047ab9 */ /* 0x000fe20000000800 */
[----:B------:R-:W-:Y:S01]  /*1080*/  UMOV UR38, URZ ;  /* 0x0000003f00267c82 */ /* 0x000fe20008000000 */
[----:B------:R-:W-:Y:S01]  /*1090*/  UIADD3 UR4, UR4, 0x1f, URZ ;  /* 0x0000001f04047890 */ /* 0x000fe2000fffe03f */
[----:B------:R-:W-:-:S03]  /*10a0*/  UMOV UR39, URZ ;  /* 0x0000003f00277c82 */ /* 0x000fc60008000000 */
[----:B------:R-:W-:-:S04]  /*10b0*/  USHF.R.S32.HI UR5, URZ, 0x1f, UR4 ;  /* 0x0000001f3f057899 */ /* 0x000fc80008011404 */
[----:B------:R-:W-:-:S04]  /*10c0*/  ULEA.HI UR5, UR5, UR4, URZ, 0x5 ;  /* 0x0000000405057291 */ /* 0x000fc8000f8f283f */
[----:B------:R-:W-:-:S12]  /*10d0*/  USHF.R.S32.HI UR44, URZ, 0x5, UR5 ;  /* 0x000000053f2c7899 */ /* 0x000fd80008011405 */
.L_x_540:
[----:B------:R-:W4:Y:S01]  /*10e0*/  S2R R0, SR_TID.X ;  /* 0x0000000000007919 */ /* 0x000f220000002100 */
[----:B------:R-:W0:Y:S01]  /*10f0*/  S2UR UR6, SR_CgaCtaId ;  /* 0x00000000000679c3 */ /* 0x000e220000008800 */
[----:B------:R-:W-:Y:S02]  /*1100*/  UMOV UR46, 0x400 ;  /* 0x00000400002e7882 */ /* 0x000fe40000000000 */
[----:B0-----:R-:W-:Y:S01]  /*1110*/  ULEA UR46, UR6, UR46, 0x18 ;  /* 0x0000002e062e7291 */ /* 0x001fe2000f8ec03f */
[----:B----4-:R-:W-:-:S04]  /*1120*/  LOP3.LUT R0, R0, 0x80, RZ, 0xc0, !PT ;  /* 0x0000008000007812 */ /* 0x010fc800078ec0ff */
[----:B------:R-:W-:-:S06]  /*1130*/  SHF.R.U32.HI R0, RZ, 0x7, R0 ;  /* 0x00000007ff007819 */ /* 0x000fcc0000011600 */
[----:B------:R-:W0:Y:S02]  /*1140*/  SHFL.IDX PT, R0, R0, RZ, 0x1f ;  /* 0x00001fff00007589 */ /* 0x000e2400000e0000 */
[----:B0-----:R-:W-:-:S13]  /*1150*/  R2UR UR4, R0 ;  /* 0x00000000000472ca */ /* 0x001fda00000e0000 */
[----:B------:R-:W-:-:S04]  /*1160*/  ULEA.HI UR5, UR4, UR4, URZ, 0x1 ;  /* 0x0000000404057291 */ /* 0x000fc8000f8f083f */
[----:B------:R-:W-:-:S04]  /*1170*/  ULOP3.LUT UR5, UR5, 0x7fffe, URZ, 0xc0, !UPT ;  /* 0x0007fffe05057892 */ /* 0x000fc8000f8ec03f */
[----:B------:R-:W-:-:S03]  /*1180*/  UIADD3 UR5, UR4, -UR5, URZ ;  /* 0x8000000504057290 */ /* 0x000fc6000fffe03f */
[----:B------:R-:W-:Y:S01]  /*1190*/  ULDC UR4, c[0x0][0x28c] ;  /* 0x0000a30000047ab9 */ /* 0x000fe20000000800 */
[----:B------:R-:W-:Y:S01]  /*11a0*/  ULEA UR5, UR5, UR46, 0xd ;  /* 0x0000002e05057291 */ /* 0x000fe2000f8e683f */
[----:B------:R-:W-:-:S03]  /*11b0*/  ISETP.LT.AND P0, PT, RZ, UR4, PT ;  /* 0x00000004ff007c0c */ /* 0x000fc6000bf01270 */
[----:B------:R-:W-:-:S04]  /*11c0*/  UIADD3 UR5, UR5, 0x100, URZ ;  /* 0x0000010005057890 */ /* 0x000fc8000fffe03f */
[----:B------:R-:W-:-:S04]  /*11d0*/  USHF.R.U32.HI UR5, URZ, 0x4, UR5 ;  /* 0x000000043f057899 */ /* 0x000fc80008011605 */
[----:B------:R-:W-:Y:S02]  /*11e0*/  ULOP3.LUT UR47, UR5, 0x3fff, URZ, 0xc0, !UPT ;  /* 0x00003fff052f7892 */ /* 0x000fe4000f8ec03f */
[----:B-123--:R-:W-:Y:S10]  /*11f0*/  @P0 BRA `(.L_x_13) ;  /* 0x0000000000400947 */ /* 0x00eff40003800000 */
[----:B------:R-:W-:Y:S01]  /*1200*/  MOV R0, 0x0 ;  /* 0x0000000000007802 */ /* 0x000fe20000000f00 */
[----:B------:R-:W-:Y:S01]  /*1210*/  ULDC.64 UR4, c[0x4][0x68] ;  /* 0x01001a0000047ab9 */ /* 0x000fe20000000a00 */
[----:B------:R-:W-:Y:S01]  /*1220*/  ULDC.64 UR6, c[0x4][0x8] ;  /* 0x0100020000067ab9 */ /* 0x000fe20000000a00 */
[----:B--23--:R-:W-:Y:S01]  /*1230*/  IMAD.U32 R4, RZ, RZ, UR4 ;  /* 0x00000004ff047e24 */ /* 0x00cfe2000f8e00ff */
[----:B------:R0:W2:Y:S01]  /*1240*/  LDC.64 R14, c[0x4][R0] ;  /* 0x01000000000e7b82 */ /* 0x0000a20000000a00 */
[----:B------:R-:W-:Y:S01]  /*1250*/  IMAD.U32 R5, RZ, RZ, UR5 ;  /* 0x00000005ff057e24 */ /* 0x000fe2000f8e00ff */
[----:B------:R-:W-:Y:S01]  /*1260*/  ULDC.64 UR4, c[0x4][0x70] ;  /* 0x01001c0000047ab9 */ /* 0x000fe20000000a00 */
[----:B------:R-:W-:Y:S02]  /*1270*/  IMAD.U32 R10, RZ, RZ, UR6 ;  /* 0x00000006ff0a7e24 */ /* 0x000fe4000f8e00ff */
[----:B------:R-:W-:Y:S02]  /*1280*/  IMAD.U32 R6, RZ, RZ, UR4 ;  /* 0x00000004ff067e24 */ /* 0x000fe4000f8e00ff */
[----:B------:R-:W-:-:S02]  /*1290*/  IMAD.U32 R7, RZ, RZ, UR5 ;  /* 0x00000005ff077e24 */ /* 0x000fc4000f8e00ff */
[----:B------:R-:W-:Y:S02]  /*12a0*/  IMAD.U32 R11, RZ, RZ, UR7 ;  /* 0x00000007ff0b7e24 */ /* 0x000fe4000f8e00ff */
[----:B------:R-:W-:Y:S02]  /*12b0*/  IMAD.MOV.U32 R8, RZ, RZ, 0x1e1 ;  /* 0x000001e1ff087424 */ /* 0x000fe400078e00ff */
[----:B------:R-:W-:Y:S02]  /*12c0*/  IMAD.MOV.U32 R12, RZ, RZ, 0x1 ;  /* 0x00000001ff0c7424 */ /* 0x000fe400078e00ff */
[----:B0-----:R-:W-:-:S07]  /*12d0*/  IMAD.MOV.U32 R13, RZ, RZ, RZ ;  /* 0x000000ffff0d7224 */ /* 0x001fce00078e00ff */
[----:B------:R-:W-:-:S07]  /*12e0*/  LEPC R20, `(.L_x_13) ;  /* 0x000000001014794e */ /* 0x000fce0000000000 */
[----:B-12--5:R-:W-:Y:S05]  /*12f0*/  CALL.ABS.NOINC R14 ;  /* 0x000000000e007343 */ /* 0x026fea0003c00000 */
.L_x_13:
[----:B------:R-:W-:-:S06]  /*1300*/  ULOP3.LUT UR4, UR40, 0x1, URZ, 0xfc, !UPT ;  /* 0x0000000128047892 */ /* 0x000fcc000f8efc3f */
[----:B------:R-:W-:-:S04]  /*1310*/  MOV R0, UR4 ;  /* 0x0000000400007c02 */ /* 0x000fc80008000f00 */
[----:B------:R-:W-:-:S13]  /*1320*/  ISETP.NE.AND P0, PT, R0, 0x3, PT ;  /* 0x000000030000780c */ /* 0x000fda0003f05270 */
[----:B------:R-:W-:Y:S05]  /*1330*/  @!P0 BRA `(.L_x_14) ;  /* 0x0000000000048947 */ /* 0x000fea0003800000 */
[----:B------:R-:W-:Y:S01]  /*1340*/  BPT.TRAP 0x1 ;  /* 0x000000040000795c */ /* 0x000fe20000300000 */
.L_x_14:
[----:B-1----:R-:W-:Y:S02]  /*1350*/  IMAD.U32 R3, RZ, RZ, UR39 ;  /* 0x00000027ff037e24 */ /* 0x002fe4000f8e00ff */
[----:B------:R-:W-:-:S03]  /*1360*/  IMAD.U32 R0, RZ, RZ, UR38 ;  /* 0x00000026ff007e24 */ /* 0x000fc6000f8e00ff */
[----:B------:R-:W-:Y:S02]  /*1370*/  LEA R3, R3, UR46, 0x3 ;  /* 0x0000002e03037c11 */ /* 0x000fe4000f8e18ff */
[----:B------:R-:W-:-:S04]  /*1380*/  SHF.L.U32 R0, R0, 0x1f, RZ ;  /* 0x0000001f00007819 */ /* 0x000fc800000006ff */
[----:B------:R0:W1:Y:S01]  /*1390*/  SYNCS.PHASECHK.TRANS64.TRYWAIT P1, [R3+URZ], R0 ;  /* 0x00000000030075a7 */ /* 0x000062000802017f */
[----:B------:R-:W-:Y:S05]  /*13a0*/  @!P0 BRA `(.L_x_15) ;  /* 0x0000000000048947 */ /* 0x000fea0003800000 */
[----:B------:R-:W-:Y:S01]  /*13b0*/  BPT.TRAP 0x1 ;  /* 0x000000040000795c */ /* 0x000fe20000300000 */
.L_x_15:
[----:B-1----:R-:W-:Y:S05]  /*13c0*/  @P1 BRA `(.L_x_16) ;  /* 0x0000000000081947 */ /* 0x002fea0003800000 */
[----:B------:R-:W1:Y:S02]  /*13d0*/  SYNCS.PHASECHK.TRANS64.TRYWAIT P1, [R3+URZ], R0 ;  /* 0x00000000030075a7 */ /* 0x000e64000802017f */
[----:B-1----:R-:W-:Y:S05]  /*13e0*/  @!P1 BRA `(.L_x_17) ;  /* 0x0000019800609947 */ /* 0x002fea0003800000 */
.L_x_16:
[----:B------:R-:W-:-:S04]  /*13f0*/  UISETP.LT.AND UP0, UPT, UR44, 0x1, UPT ;  /* 0x000000012c00788c */ /* 0x000fc8000bf01270 */
[----:B------:R-:W-:-:S04]  /*1400*/  USEL UR4, UR44, 0x1, UP0 ;  /* 0x000000012c047887 */ /* 0x000fc80008000000 */
[----:B------:R-:W-:-:S06]  /*1410*/  UIADD3 UR4, UR44, -UR4, URZ ;  /* 0x800000042c047290 */ /* 0x000fcc000fffe03f */
[----:B01----:R-:W-:Y:S02]  /*1420*/  IMAD.U32 R0, RZ, RZ, UR4 ;  /* 0x00000004ff007e24 */ /* 0x003fe4000f8e00ff */
[----:B------:R-:W-:Y:S01]  /*1430*/  IMAD.U32 R3, RZ, RZ, UR4 ;  /* 0x00000004ff037e24 */ /* 0x000fe2000f8e00ff */
[----:B------:R-:W-:Y:S05]  /*1440*/  WARPSYNC.ALL ;  /* 0x0000000000007948 */ /* 0x000fea0003800000 */
[----:B------:R-:W-:Y:S01]  /*1450*/  ISETP.GE.AND P1, PT, R0, 0x1, PT ;  /* 0x000000010000780c */ /* 0x000fe20003f26270 */
[----:B------:R-:W-:Y:S01]  /*1460*/  UIADD3 UR46, UR46, 0x18100, URZ ;  /* 0x000181002e2e7890 */ /* 0x000fe2000fffe03f */
[----:B------:R-:W-:Y:S01]  /*1470*/  WARPGROUP.ARRIVE ;  /* 0x00000000000079c5 */ /* 0x000fe20000000000 */
[----:B------:R-:W-:Y:S01]  /*1480*/  ULOP3.LUT UR4, UR47, 0x10000, URZ, 0xfc, !UPT ;  /* 0x000100002f047892 */ /* 0x000fe2000f8efc3f */
[----:B------:R-:W-:Y:S01]  /*1490*/  STL [R1+0x2c8], R17 ;  /* 0x0002c81101007387 */ /* 0x000fe20000100800 */
[----:B------:R-:W-:-:S02]  /*14a0*/  USHF.R.U32.HI UR46, URZ, 0x4, UR46 ;  /* 0x000000043f2e7899 */ /* 0x000fc4000801162e */
[----:B------:R-:W-:Y:S01]  /*14b0*/  ULEA UR6, UR39, UR4, 0xb ;  /* 0x0000000427067291 */ /* 0x000fe2000f8e583f */
[----:B-----5:R-:W-:Y:S01]  /*14c0*/  STL [R1+0x2c4], R16 ;  /* 0x0002c41001007387 */ /* 0x020fe20000100800 */
[----:B------:R-:W-:Y:S01]  /*14d0*/  ULOP3.LUT UR5, UR46, 0x3fff, URZ, 0xc0, !UPT ;  /* 0x00003fff2e057892 */ /* 0x000fe2000f8ec03f */
[----:B------:R-:W-:Y:S01]  /*14e0*/  UMOV UR9, 0x40000040 ;  /* 0x4000004000097882 */ /* 0x000fe20000000000 */
[----:B------:R-:W-:Y:S02]  /*14f0*/  UMOV UR11, 0x40000040 ;  /* 0x40000040000b7882 */ /* 0x000fe40000000000 */
[----:B------:R-:W-:Y:S01]  /*1500*/  ULOP3.LUT UR5, UR5, 0x10000, URZ, 0xfc, !UPT ;  /* 0x0001000005057892 */ /* 0x000fe2000f8efc3f */
[----:B------:R0:W-:Y:S01]  /*1510*/  STL [R1+0x2c0], R3 ;  /* 0x0002c00301007387 */ /* 0x0001e20000100800 */
[----:B------:R-:W-:Y:S02]  /*1520*/  UMOV UR8, UR6 ;  /* 0x0000000600087c82 */ /* 0x000fe40008000000 */
[----:B------:R-:W-:Y:S01]  /*1530*/  ULEA UR7, UR39, UR5, 0xb ;  /* 0x0000000527077291 */ /* 0x000fe2000f8e583f */
[----:B------:R1:W-:Y:S06]  /*1540*/  STL [R1+0x2bc], R2 ;  /* 0x0002bc0201007387 */ /* 0x0003ec0000100800 */
[----:B------:R-:W-:-:S02]  /*1550*/  UMOV UR10, UR7 ;  /* 0x00000007000a7c82 */ /* 0x000fc40008000000 */
[----:B------:R-:W-:Y:S01]  /*1560*/  HGMMA.64x256x8.F32.TF32 R24, gdesc[UR8], RZ, !UPT, gsb0 ;  /* 0x07e00000081879f0 */ /* 0x000fe2000c0028ff */
[----:B------:R-:W-:Y:S01]  /*1570*/  UIADD3 UR8, UR6, 0x400, URZ ;  /* 0x0000040006087890 */ /* 0x000fe2000fffe03f */
[----:B------:R-:W-:Y:S01]  /*1580*/  UMOV UR9, 0x40000040 ;  /* 0x4000004000097882 */ /* 0x000fe20000000000 */
[----:B------:R-:W-:Y:S02]  /*1590*/  WARPGROUP.DEPBAR.LE gsb0, 0x0 ;  /* 0x00008000000079c5 */ /* 0x000fe40000010000 */
[----:B------:R-:W-:Y:S01]  /*15a0*/  STL.64 [R1], R24 ;  /* 0x0000001801007387 */ /* 0x000fe20000100a00 */
[----:B------:R-:W-:Y:S01]  /*15b0*/  IMAD.MOV.U32 R235, RZ, RZ, R46 ;  /* 0x000000ffffeb7224 */ /* 0x000fe200078e002e */
[----:B------:R-:W-:Y:S01]  /*15c0*/  MOV R228, R53 ;  /* 0x0000003500e47202 */ /* 0x000fe20000000f00 */
[----:B------:R-:W-:Y:S01]  /*15d0*/  IMAD.MOV.U32 R234, RZ, RZ, R47 ;  /* 0x000000ffffea7224 */ /* 0x000fe200078e002f */
[----:B------:R-:W-:Y:S01]  /*15e0*/  STL.64 [R1+0x8], R26 ;  /* 0x0000081a01007387 */ /* 0x000fe20000100a00 */
        /* <DEDUP_REMOVED lines=29> */
[----:B0-----:R-:W-:Y:S01]  /*17c0*/  MOV R3, R149 ;  /* 0x0000009500037202 */ /* 0x001fe20000000f00 */
[----:B------:R-:W-:Y:S01]  /*17d0*/  IMAD.MOV.U32 R217, RZ, RZ, R64 ;  /* 0x000000ffffd97224 */ /* 0x000fe200078e0040 */
[----:B------:R-:W-:Y:S01]  /*17e0*/  STL.64 [R1+0x48], R42 ;  /* 0x0000482a01007387 */ /* 0x000fe20000100a00 */
[----:B------:R-:W-:-:S02]  /*17f0*/  IMAD.MOV.U32 R215, RZ, RZ, R66 ;  /* 0x000000ffffd77224 */ /* 0x000fc400078e0042 */
[----:B------:R-:W-:Y:S01]  /*1800*/  IMAD.MOV.U32 R214, RZ, RZ, R67 ;  /* 0x000000ffffd67224 */ /* 0x000fe200078e0043 */
[----:B------:R0:W-:Y:S01]  /*1810*/  STL.64 [R1+0x50], R44 ;  /* 0x0000502c01007387 */ /* 0x0001e20000100a00 */
[----:B------:R-:W-:Y:S02]  /*1820*/  IMAD.MOV.U32 R152, RZ, RZ, R68 ;  /* 0x000000ffff987224 */ /* 0x000fe400078e0044 */
[----:B------:R-:W-:Y:S01]  /*1830*/  IMAD.MOV.U32 R153, RZ, RZ, R69 ;  /* 0x000000ffff997224 */ /* 0x000fe200078e0045 */
[----:B------:R-:W-:Y:S01]  /*1840*/  STL [R1+0x580], R162 ;  /* 0x000580a201007387 */ /* 0x000fe20000100800 */
[----:B------:R-:W-:Y:S02]  /*1850*/  IMAD.MOV.U32 R154, RZ, RZ, R70 ;  /* 0x000000ffff9a7224 */ /* 0x000fe400078e0046 */
[----:B------:R-:W-:Y:S02]  /*1860*/  IMAD.MOV.U32 R155, RZ, RZ, R71 ;  /* 0x000000ffff9b7224 */ /* 0x000fe400078e0047 */
[----:B------:R-:W-:-:S02]  /*1870*/  IMAD.MOV.U32 R156, RZ, RZ, R72 ;  /* 0x000000ffff9c7224 */ /* 0x000fc400078e0048 */
[----:B------:R-:W-:Y:S02]  /*1880*/  IMAD.MOV.U32 R157, RZ, RZ, R73 ;  /* 0x000000ffff9d7224 */ /* 0x000fe400078e0049 */
[----:B------:R-:W-:Y:S02]  /*1890*/  IMAD.MOV.U32 R158, RZ, RZ, R74 ;  /* 0x000000ffff9e7224 */ /* 0x000fe400078e004a */
[----:B------:R-:W-:Y:S02]  /*18a0*/  IMAD.MOV.U32 R159, RZ, RZ, R75 ;  /* 0x000000ffff9f7224 */ /* 0x000fe400078e004b */
        /* <DEDUP_REMOVED lines=65> */
[----:B--23--:R-:W-:Y:S02]  /*1cc0*/  IMAD.MOV.U32 R5, RZ, RZ, R147 ;  /* 0x000000ffff057224 */ /* 0x00cfe400078e0093 */
[----:B------:R-:W-:Y:S02]  /*1cd0*/  IMAD.MOV.U32 R4, RZ, RZ, R148 ;  /* 0x000000ffff047224 */ /* 0x000fe400078e0094 */
[----:B-1----:R-:W-:Y:S02]  /*1ce0*/  IMAD.MOV.U32 R2, RZ, RZ, R150 ;  /* 0x000000ffff027224 */ /* 0x002fe400078e0096 */
[----:B------:R-:W-:-:S02]  /*1cf0*/  IMAD.MOV.U32 R0, RZ, RZ, R151 ;  /* 0x000000ffff007224 */ /* 0x000fc400078e0097 */
[----:B0-----:R-:W-:-:S06]  /*1d00*/  WARPGROUP.ARRIVE ;  /* 0x00000000000079c5 */ /* 0x001fcc0000000000 */
[----:B------:R-:W-:Y:S03]  /*1d10*/  HGMMA.64x256x8.F32.TF32 R24, gdesc[UR8], RZ, !UPT, gsb0 ;  /* 0x07e00000081879f0 */ /* 0x000fe6000c0028ff */
[----:B------:R-:W-:Y:S02]  /*1d20*/  WARPGROUP.DEPBAR.LE gsb0, 0x0 ;  /* 0x00008000000079c5 */ /* 0x000fe40000010000 */
[----:B------:R-:W-:Y:S04]  /*1d30*/  STL.64 [R1+0x578], R150 ;  /* 0x0005789601007387 */ /* 0x000fe80000100a00 */
        /* <DEDUP_REMOVED lines=20> */
[----:B------:R0:W-:Y:S04]  /*1e80*/  STL.64 [R1+0x4d0], R108 ;  /* 0x0004d06c01007387 */ /* 0x0001e80000100a00 */
[----:B0-----:R-:W2:Y:S04]  /*1e90*/  LDL.LU R108, [R1] ;  /* 0x00000000016c7983 */ /* 0x001ea80000300800 */
[----:B------:R-:W2:Y:S04]  /*1ea0*/  LDL.LU R109, [R1+0x4] ;  /* 0x00000400016d7983 */ /* 0x000ea80000300800 */
        /* <DEDUP_REMOVED lines=19> */
[----:B------:R-:W2:Y:S01]  /*1fe0*/  LDL.LU R129, [R1+0x54] ;  /* 0x0000540001817983 */ /* 0x000ea20000300800 */
[----:B------:R-:W-:Y:S01]  /*1ff0*/  IMAD.MOV.U32 R130, RZ, RZ, R235 ;  /* 0x000000ffff827224 */ /* 0x000fe200078e00eb */
[----:B------:R-:W-:Y:S01]  /*2000*/  MOV R139, R226 ;  /* 0x000000e2008b7202 */ /* 0x000fe20000000f00 */
[----:B------:R-:W-:Y:S01]  /*2010*/  IMAD.MOV.U32 R131, RZ, RZ, R234 ;  /* 0x000000ffff837224 */ /* 0x000fe200078e00ea */
[----:B------:R-:W-:Y:S01]  /*2020*/  MOV R151, R214 ;  /* 0x000000d600977202 */ /* 0x000fe20000000f00 */
[----:B------:R-:W-:Y:S01]  /*2030*/  IMAD.MOV.U32 R132, RZ, RZ, R233 ;  /* 0x000000ffff847224 */ /* 0x000fe200078e00e9 */
[----:B------:R-:W-:Y:S01]  /*2040*/  MOV R235, R0 ;  /* 0x0000000000eb7202 */ /* 0x000fe20000000f00 */
[----:B------:R-:W-:Y:S01]  /*2050*/  IMAD.MOV.U32 R133, RZ, RZ, R232 ;  /* 0x000000ffff857224 */ /* 0x000fe200078e00e8 */
[----:B------:R-:W-:Y:S01]  /*2060*/  UIADD3 UR8, UR6, 0x2, URZ ;  /* 0x0000000206087890 */ /* 0x000fe2000fffe03f */
[----:B------:R-:W-:Y:S01]  /*2070*/  IMAD.MOV.U32 R134, RZ, RZ, R231 ;  /* 0x000000ffff867224 */ /* 0x000fe200078e00e7 */
[----:B------:R-:W-:Y:S01]  /*2080*/  UIADD3 UR10, UR7, 0x2, URZ ;  /* 0x00000002070a7890 */ /* 0x000fe2000fffe03f */
[----:B------:R-:W-:Y:S01]  /*2090*/  IMAD.MOV.U32 R135, RZ, RZ, R230 ;  /* 0x000000ffff877224 */ /* 0x000fe200078e00e6 */
[----:B------:R-:W-:Y:S01]  /*20a0*/  UMOV UR9, 0x40000040 ;  /* 0x4000004000097882 */ /* 0x000fe20000000000 */
[----:B------:R-:W-:Y:S01]  /*20b0*/  IMAD.MOV.U32 R136, RZ, RZ, R229 ;  /* 0x000000ffff887224 */ /* 0x000fe200078e00e5 */
[----:B------:R-:W-:Y:S01]  /*20c0*/  UMOV UR11, 0x40000040 ;  /* 0x40000040000b7882 */ /* 0x000fe20000000000 */
[----:B------:R-:W-:-:S02]  /*20d0*/  IMAD.MOV.U32 R137, RZ, RZ, R228 ;  /* 0x000000ffff897224 */ /* 0x000fc400078e00e4 */
[----:B------:R-:W-:Y:S02]  /*20e0*/  IMAD.MOV.U32 R138, RZ, RZ, R227 ;  /* 0x000000ffff8a7224 */ /* 0x000fe400078e00e3 */
[----:B------:R-:W-:Y:S02]  /*20f0*/  IMAD.MOV.U32 R140, RZ, RZ, R225 ;  /* 0x000000ffff8c7224 */ /* 0x000fe400078e00e1 */
[----:B------:R-:W-:Y:S02]  /*2100*/  IMAD.MOV.U32 R141, RZ, RZ, R224 ;  /* 0x000000ffff8d7224 */ /* 0x000fe400078e00e0 */
[----:B------:R-:W-:Y:S01]  /*2110*/  IMAD.MOV.U32 R142, RZ, RZ, R223 ;  /* 0x000000ffff8e7224 */ /* 0x000fe200078e00df */
[----:B------:R-:W-:Y:S01]  /*2120*/  MOV R223, R13 ;  /* 0x0000000d00df7202 */ /* 0x000fe20000000f00 */
        /* <DEDUP_REMOVED lines=29> */
[----:B------:R-:W-:-:S06]  /*2300*/  IMAD.MOV.U32 R234, RZ, RZ, R2 ;  /* 0x000000ffffea7224 */ /* 0x000fcc00078e0002 */
[----:B--2---:R-:W-:-:S06]  /*2310*/  WARPGROUP.ARRIVE ;  /* 0x00000000000079c5 */ /* 0x004fcc0000000000 */
[----:B------:R-:W-:Y:S03]  /*2320*/  HGMMA.64x256x8.F32.TF32 R108, gdesc[UR8], R108, gsb0 ;  /* 0x07e00000086c79f0 */ /* 0x000fe6000800286c */
[----:B------:R-:W-:Y:S02]  /*2330*/  WARPGROUP.DEPBAR.LE gsb0, 0x0 ;  /* 0x00008000000079c5 */ /* 0x000fe40000010000 */
[----:B------:R-:W-:Y:S04]  /*2340*/  STL.64 [R1], R108 ;  /* 0x0000006c01007387 */ /* 0x000fe80000100a00 */
        /* <DEDUP_REMOVED lines=63> */
[----:B0-----:R-:W2:Y:S04]  /*2740*/  LDL.LU R162, [R1+0x580] ;  /* 0x0005800001a27983 */ /* 0x001ea80000300800 */
[----:B------:R-:W3:Y:S04]  /*2750*/  LDL.LU.64 R150, [R1+0x578] ;  /* 0x0005780001967983 */ /* 0x000ee80000300a00 */
        /* <DEDUP_REMOVED lines=20> */
[----:B------:R-:W3:Y:S01]  /*28a0*/  LDL.LU.64 R108, [R1+0x4d0] ;  /* 0x0004d000016c7983 */ /* 0x000ee20000300a00 */
[----:B------:R-:W-:Y:S01]  /*28b0*/  UIADD3 UR8, UR6, 0x402, URZ ;  /* 0x0000040206087890 */ /* 0x000fe2000fffe03f */
[----:B------:R-:W-:Y:S01]  /*28c0*/  UMOV UR9, 0x40000040 ;  /* 0x4000004000097882 */ /* 0x000fe20000000000 */
[----:B---3--:R-:W-:-:S07]  /*28d0*/  WARPGROUP.ARRIVE ;  /* 0x00000000000079c5 */ /* 0x008fce0000000000 */
[----:B------:R-:W-:Y:S03]  /*28e0*/  HGMMA.64x256x8.F32.TF32 R24, gdesc[UR8], R24, gsb0 ;  /* 0x07e00000081879f0 */ /* 0x000fe60008002818 */
        /* <DEDUP_REMOVED lines=65> */
[----:B0-----:R-:W3:Y:S04]  /*2d00*/  LDL.LU.64 R24, [R1] ;  /* 0x0000000001187983 */ /* 0x001ee80000300a00 */
        /* <DEDUP_REMOVED lines=63> */
[----:B------:R-:W-:-:S02]  /*3100*/  UIADD3 UR8, UR6, 0x4, URZ ;  /* 0x0000000406087890 */ /* 0x000fc4000fffe03f */
[----:B------:R-:W-:Y:S01]  /*3110*/  UIADD3 UR10, UR7, 0x4, URZ ;  /* 0x00000004070a7890 */ /* 0x000fe2000fffe03f */
[----:B------:R-:W-:Y:S01]  /*3120*/  UMOV UR9, 0x40000040 ;  /* 0x4000004000097882 */ /* 0x000fe20000000000 */
[----:B------:R-:W-:Y:S01]  /*3130*/  UMOV UR11, 0x40000040 ;  /* 0x40000040000b7882 */ /* 0x000fe20000000000 */
[----:B---3--:R-:W-:-:S06]  /*3140*/  WARPGROUP.ARRIVE ;  /* 0x00000000000079c5 */ /* 0x008fcc0000000000 */
[----:B------:R-:W-:Y:S03]  /*3150*/  HGMMA.64x256x8.F32.TF32 R24, gdesc[UR8], R24, gsb0 ;  /* 0x07e00000081879f0 */ /* 0x000fe60008002818 */
        /* <DEDUP_REMOVED lines=34> */
[----:B------:R-:W-:-:S02]  /*3380*/  IMAD.MOV.U32 R21, RZ, RZ, R135 ;  /* 0x000000ffff157224 */ /* 0x000fc400078e0087 */
[----:B------:R-:W-:Y:S01]  /*3390*/  IMAD.MOV.U32 R216, RZ, RZ, R132 ;  /* 0x000000ffffd87224 */ /* 0x000fe200078e0084 */
[----:B------:R-:W-:Y:S01]  /*33a0*/  STL.64 [R1+0x48], R42 ;  /* 0x0000482a01007387 */ /* 0x000fe20000100a00 */
[----:B------:R-:W-:Y:S02]  /*33b0*/  IMAD.MOV.U32 R23, RZ, RZ, R133 ;  /* 0x000000ffff177224 */ /* 0x000fe400078e0085 */
[----:B------:R-:W-:Y:S01]  /*33c0*/  IMAD.MOV.U32 R214, RZ, RZ, R130 ;  /* 0x000000ffffd67224 */ /* 0x000fe200078e0082 */
[----:B------:R0:W-:Y:S01]  /*33d0*/  STL.64 [R1+0x50], R44 ;  /* 0x0000502c01007387 */ /* 0x0001e20000100a00 */
[----:B------:R-:W-:Y:S02]  /*33e0*/  IMAD.MOV.U32 R215, RZ, RZ, R131 ;  /* 0x000000ffffd77224 */ /* 0x000fe400078e0083 */
[----:B------:R-:W-:Y:S01]  /*33f0*/  IMAD.MOV.U32 R212, RZ, RZ, R128 ;  /* 0x000000ffffd47224 */ /* 0x000fe200078e0080 */
[----:B------:R-:W3:Y:S01]  /*3400*/  LDL.LU.64 R150, [R1+0x4c8] ;  /* 0x0004c80001967983 */ /* 0x000ee20000300a00 */
[----:B------:R-:W-:-:S02]  /*3410*/  IMAD.MOV.U32 R210, RZ, RZ, R126 ;  /* 0x000000ffffd27224 */ /* 0x000fc400078e007e */
[----:B------:R-:W-:Y:S01]  /*3420*/  IMAD.MOV.U32 R211, RZ, RZ, R127 ;  /* 0x000000ffffd37224 */ /* 0x000fe200078e007f */
[----:B------:R-:W3:Y:S01]  /*3430*/  LDL.LU.64 R148, [R1+0x4c0] ;  /* 0x0004c00001947983 */ /* 0x000ee20000300a00 */
[----:B------:R-:W-:Y:S02]  /*3440*/  IMAD.MOV.U32 R208, RZ, RZ, R124 ;  /* 0x000000ffffd07224 */ /* 0x000fe400078e007c */
[----:B------:R-:W-:Y:S01]  /*3450*/  IMAD.MOV.U32 R209, RZ, RZ, R125 ;  /* 0x000000ffffd17224 */ /* 0x000fe200078e007d */
[----:B------:R-:W3:Y:S01]  /*3460*/  LDL.LU.64 R146, [R1+0x4b8] ;  /* 0x0004b80001927983 */ /* 0x000ee20000300a00 */
        /* <DEDUP_REMOVED lines=122> */
[----:B0-----:R-:W3:Y:S04]  /*3c10*/  LDL.LU.64 R44, [R1+0x320] ;  /* 0x00032000012c7983 */ /* 0x001ee80000300a00 */
        /* <DEDUP_REMOVED lines=11> */
[----:B------:R-:W-:-:S02]  /*3cd0*/  UMOV UR9, 0x40000040 ;  /* 0x4000004000097882 */ /* 0x000fc40000000000 */
[----:B--2---:R-:W-:Y:S01]  /*3ce0*/  STL [R1+0x2b8], R162 ;  /* 0x0002b8a201007387 */ /* 0x004fe20000100800 */
[----:B---3--:R-:W-:-:S06]  /*3cf0*/  WARPGROUP.ARRIVE ;  /* 0x00000000000079c5 */ /* 0x008fcc0000000000 */
        /* <DEDUP_REMOVED lines=50> */
[----:B------:R-:W-:-:S02]  /*4020*/  IMAD.MOV.U32 R136, RZ, RZ, R233 ;  /* 0x000000ffff887224 */ /* 0x000fc400078e00e9 */
[----:B------:R-:W-:Y:S02]  /*4030*/  IMAD.MOV.U32 R137, RZ, RZ, R232 ;  /* 0x000000ffff897224 */ /* 0x000fe400078e00e8 */
[----:B------:R-:W-:Y:S01]  /*4040*/  IMAD.MOV.U32 R138, RZ, RZ, R231 ;  /* 0x000000ffff8a7224 */ /* 0x000fe200078e00e7 */
[----:B------:R-:W-:Y:S01]  /*4050*/  MOV R231, R7 ;  /* 0x0000000700e77202 */ /* 0x000fe20000000f00 */
        /* <DEDUP_REMOVED lines=10> */
[----:B------:R-:W-:Y:S01]  /*4100*/  IMAD.MOV.U32 R150, RZ, RZ, R219 ;  /* 0x000000ffff967224 */ /* 0x000fe200078e00db */
[----:B------:R-:W-:Y:S01]  /*4110*/  MOV R219, R21 ;  /* 0x0000001500db7202 */ /* 0x000fe20000000f00 */
[----:B------:R-:W-:Y:S02]  /*4120*/  IMAD.MOV.U32 R151, RZ, RZ, R218 ;  /* 0x000000ffff977224 */ /* 0x000fe400078e00da */
[----:B------:R-:W-:Y:S02]  /*4130*/  IMAD.MOV.U32 R162, RZ, RZ, R217 ;  /* 0x000000ffffa27224 */ /* 0x000fe400078e00d9 */
[----:B------:R-:W-:Y:S02]  /*4140*/  IMAD.MOV.U32 R130, RZ, RZ, R17 ;  /* 0x000000ffff827224 */ /* 0x000fe400078e0011 */
        /* <DEDUP_REMOVED lines=8> */
[----:B------:R-:W-:Y:S01]  /*41d0*/  IMAD.MOV.U32 R220, RZ, RZ, R20 ;  /* 0x000000ffffdc7224 */ /* 0x000fe200078e0014 */
[----:B------:R0:W5:Y:S01]  /*41e0*/  LDL.LU R17, [R1+0x2c8] ;  /* 0x0002c80001117983 */ /* 0x0001620000300800 */
[----:B------:R-:W-:-:S02]  /*41f0*/  IMAD.MOV.U32 R221, RZ, RZ, R19 ;  /* 0x000000ffffdd7224 */ /* 0x000fc400078e0013 */
[----:B------:R-:W-:Y:S01]  /*4200*/  IMAD.MOV.U32 R222, RZ, RZ, R18 ;  /* 0x000000ffffde7224 */ /* 0x000fe200078e0012 */
[----:B------:R0:W5:Y:S01]  /*4210*/  LDL.LU R16, [R1+0x2c4] ;  /* 0x0002c40001107983 */ /* 0x0001620000300800 */
[----:B------:R-:W-:Y:S02]  /*4220*/  IMAD.MOV.U32 R223, RZ, RZ, R15 ;  /* 0x000000ffffdf7224 */ /* 0x000fe400078e000f */
[----:B------:R-:W-:Y:S01]  /*4230*/  IMAD.MOV.U32 R224, RZ, RZ, R14 ;  /* 0x000000ffffe07224 */ /* 0x000fe200078e000e */
[----:B------:R0:W5:Y:S01]  /*4240*/  LDL.LU R3, [R1+0x2c0] ;  /* 0x0002c00001037983 */ /* 0x0001620000300800 */
[----:B------:R-:W-:Y:S02]  /*4250*/  IMAD.MOV.U32 R225, RZ, RZ, R13 ;  /* 0x000000ffffe17224 */ /* 0x000fe400078e000d */
[----:B------:R-:W-:Y:S01]  /*4260*/  IMAD.MOV.U32 R226, RZ, RZ, R12 ;  /* 0x000000ffffe27224 */ /* 0x000fe200078e000c */
[----:B------:R0:W5:Y:S01]  /*4270*/  LDL.LU R2, [R1+0x2bc] ;  /* 0x0002bc0001027983 */ /* 0x0001620000300800 */
[----:B------:R-:W-:-:S02]  /*4280*/  IMAD.MOV.U32 R227, RZ, RZ, R11 ;  /* 0x000000ffffe37224 */ /* 0x000fc400078e000b */
[----:B------:R-:W-:Y:S02]  /*4290*/  IMAD.MOV.U32 R228, RZ, RZ, R10 ;  /* 0x000000ffffe47224 */ /* 0x000fe400078e000a */
[----:B------:R-:W-:Y:S02]  /*42a0*/  IMAD.MOV.U32 R229, RZ, RZ, R9 ;  /* 0x000000ffffe57224 */ /* 0x000fe400078e0009 */
[----:B------:R-:W-:Y:S02]  /*42b0*/  IMAD.MOV.U32 R230, RZ, RZ, R8 ;  /* 0x000000ffffe67224 */ /* 0x000fe400078e0008 */
[----:B------:R-:W-:Y:S02]  /*42c0*/  IMAD.MOV.U32 R232, RZ, RZ, R6 ;  /* 0x000000ffffe87224 */ /* 0x000fe400078e0006 */
[----:B------:R-:W-:Y:S02]  /*42d0*/  IMAD.MOV.U32 R233, RZ, RZ, R5 ;  /* 0x000000ffffe97224 */ /* 0x000fe400078e0005 */
[----:B------:R-:W-:-:S02]  /*42e0*/  IMAD.MOV.U32 R234, RZ, RZ, R4 ;  /* 0x000000ffffea7224 */ /* 0x000fc400078e0004 */
        /* <DEDUP_REMOVED lines=68> */
[----:B-1----:R0:W5:Y:S04]  /*4730*/  LDL.LU R162, [R1+0x2b8] ;  /* 0x0002b80001a27983 */ /* 0x0021680000300800 */
[----:B------:R-:W2:Y:S04]  /*4740*/  LDL.LU.64 R150, [R1+0x2b0] ;  /* 0x0002b00001967983 */ /* 0x000ea80000300a00 */
        /* <DEDUP_REMOVED lines=20> */
[----:B------:R-:W2:Y:S01]  /*4890*/  LDL.LU.64 R108, [R1+0x208] ;  /* 0x00020800016c7983 */ /* 0x000ea20000300a00 */
[----:B------:R-:W-:Y:S01]  /*48a0*/  UIADD3 UR8, UR6, 0x406, URZ ;  /* 0x0000040606087890 */ /* 0x000fe2000fffe03f */
[----:B------:R-:W-:Y:S01]  /*48b0*/  UMOV UR9, 0x40000040 ;  /* 0x4000004000097882 */ /* 0x000fe20000000000 */
[----:B--2---:R-:W-:-:S07]  /*48c0*/  WARPGROUP.ARRIVE ;  /* 0x00000000000079c5 */ /* 0x004fce0000000000 */
[----:B------:R-:W-:Y:S03]  /*48d0*/  HGMMA.64x256x8.F32.TF32 R24, gdesc[UR8], R24, gsb0 ;  /* 0x07e00000081879f0 */ /* 0x000fe60008002818 */
[----:B------:R-:W-:Y:S02]  /*48e0*/  WARPGROUP.DEPBAR.LE gsb0, 0x0 ;  /* 0x00008000000079c5 */ /* 0x000fe40000010000 */
[----:B0-----:R-:W-:Y:S05]  /*48f0*/  @!P1 BRA `(.L_x_18) ;  /* 0x0000004000b89947 */ /* 0x001fea0003800000 */
[----:B------:R-:W-:-:S04]  /*4900*/  UIADD3 UR6, UR39, 0x1, URZ ;  /* 0x0000000127067890 */ /* 0x000fc8000fffe03f */
[----:B------:R-:W-:-:S04]  /*4910*/  UISETP.NE.AND UP0, UPT, UR6, 0x3, UPT ;  /* 0x000000030600788c */ /* 0x000fc8000bf05270 */
[----:B------:R-:W-:Y:S02]  /*4920*/  USEL UR7, URZ, 0x1, UP0 ;  /* 0x000000013f077887 */ /* 0x000fe40008000000 */
[----:B------:R-:W-:Y:S02]  /*4930*/  USEL UR6, UR6, URZ, UP0 ;  /* 0x0000003f06067287 */ /* 0x000fe40008000000 */
[----:B------:R-:W-:-:S06]  /*4940*/  ULOP3.LUT UR7, UR38, UR7, URZ, 0x3c, !UPT ;  /* 0x0000000726077292 */ /* 0x000fcc000f8e3c3f */
[----:B------:R-:W-:Y:S01]  /*4950*/  IMAD.U32 R0, RZ, RZ, UR7 ;  /* 0x00000007ff007e24 */ /* 0x000fe2000f8e00ff */
[----:B------:R-:W-:-:S06]  /*4960*/  UMOV UR7, UR39 ;  /* 0x0000002700077c82 */ /* 0x000fcc0008000000 */
.L_x_25:
[----:B------:R-:W-:Y:S05]  /*4970*/  @!P0 BRA `(.L_x_19) ;  /* 0x0000000000048947 */ /* 0x000fea0003800000 */
[----:B------:R-:W-:Y:S01]  /*4980*/  BPT.TRAP 0x1 ;  /* 0x000000040000795c */ /* 0x000fe20000300000 */
.L_x_19:
[----:B------:R-:W0:Y:S01]  /*4990*/  S2UR UR8, SR_CgaCtaId ;  /* 0x00000000000879c3 */ /* 0x000e220000008800 */
[----:B------:R-:W-:Y:S01]  /*49a0*/  UMOV UR12, 0x400 ;  /* 0x00000400000c7882 */ /* 0x000fe20000000000 */
[----:B------:R-:W-:Y:S01]  /*49b0*/  SHF.L.U32 R4, R0, 0x1f, RZ ;  /* 0x0000001f00047819 */ /* 0x000fe200000006ff */
[----:B0-----:R-:W-:-:S04]  /*49c0*/  ULEA UR12, UR8, UR12, 0x18 ;  /* 0x0000000c080c7291 */ /* 0x001fc8000f8ec03f */
[----:B------:R-:W-:-:S09]  /*49d0*/  ULEA UR8, UR6, UR12, 0x3 ;  /* 0x0000000c06087291 */ /* 0x000fd2000f8e183f */
[----:B------:R0:W1:Y:S01]  /*49e0*/  SYNCS.PHASECHK.TRANS64.TRYWAIT P1, [UR8], R4 ;  /* 0x00000004ff0075a7 */ /* 0x0000620008020148 */
[----:B------:R-:W-:Y:S05]  /*49f0*/  @!P0 BRA `(.L_x_20) ;  /* 0x0000000000048947 */ /* 0x000fea0003800000 */
[----:B------:R-:W-:Y:S01]  /*4a00*/  BPT.TRAP 0x1 ;  /* 0x000000040000795c */ /* 0x000fe20000300000 */
.L_x_20:
[----:B-1----:R-:W-:Y:S05]  /*4a10*/  @P1 BRA `(.L_x_21) ;  /* 0x0000000000081947 */ /* 0x002fea0003800000 */
[----:B------:R-:W1:Y:S02]  /*4a20*/  SYNCS.PHASECHK.TRANS64.TRYWAIT P1, [UR8], R4 ;  /* 0x00000004ff0075a7 */ /* 0x000e640008020148 */
[----:B-1----:R-:W-:Y:S05]  /*4a30*/  @!P1 BRA `(.L_x_22) ;  /* 0x0000016000e09947 */ /* 0x002fea0003800000 */
.L_x_21:
        /* <DEDUP_REMOVED lines=64> */
[----:B--2---:R-:W2:Y:S04]  /*4e40*/  LDL.LU.64 R24, [R1] ;  /* 0x0000000001187983 */ /* 0x004ea80000300a00 */
        /* <DEDUP_REMOVED lines=63> */
[----:B------:R-:W-:-:S02]  /*5240*/  ULEA UR13, UR6, UR4, 0xb ;  /* 0x00000004060d7291 */ /* 0x000fc4000f8e583f */
[----:B------:R-:W-:Y:S01]  /*5250*/  ULEA UR14, UR6, UR5, 0xb ;  /* 0x00000005060e7291 */ /* 0x000fe2000f8e583f */
[----:B-----5:R-:W-:Y:S01]  /*5260*/  STL [R1+0x2cc], R17 ;  /* 0x0002cc1101007387 */ /* 0x020fe20000100800 */
[----:B------:R-:W-:Y:S01]  /*5270*/  UMOV UR9, 0x40000040 ;  /* 0x4000004000097882 */ /* 0x000fe20000000000 */
[----:B------:R-:W-:Y:S02]  /*5280*/  UMOV UR11, 0x40000040 ;  /* 0x40000040000b7882 */ /* 0x000fe40000000000 */
[----:B------:R-:W-:Y:S01]  /*5290*/  UMOV UR8, UR13 ;  /* 0x0000000d00087c82 */ /* 0x000fe20008000000 */
[----:B------:R-:W-:Y:S01]  /*52a0*/  STL [R1+0x2c8], R16 ;  /* 0x0002c81001007387 */ /* 0x000fe20000100800 */
[----:B------:R-:W-:-:S03]  /*52b0*/  UMOV UR10, UR14 ;  /* 0x0000000e000a7c82 */ /* 0x000fc60008000000 */
[----:B------:R-:W-:Y:S04]  /*52c0*/  STL [R1+0x2c4], R3 ;  /* 0x0002c40301007387 */ /* 0x000fe80000100800 */
[----:B------:R3:W-:Y:S04]  /*52d0*/  STL [R1+0x2c0], R2 ;  /* 0x0002c00201007387 */ /* 0x0007e80000100800 */
[----:B------:R4:W-:Y:S01]  /*52e0*/  STL [R1+0x2bc], R0 ;  /* 0x0002bc0001007387 */ /* 0x0009e20000100800 */
[----:B--2---:R-:W-:-:S06]  /*52f0*/  WARPGROUP.ARRIVE ;  /* 0x00000000000079c5 */ /* 0x004fcc0000000000 */
[----:B------:R-:W-:Y:S03]  /*5300*/  HGMMA.64x256x8.F32.TF32 R24, gdesc[UR8], R24, gsb0 ;  /* 0x07e00000081879f0 */ /* 0x000fe60008002818 */
[----:B------:R-:W-:Y:S02]  /*5310*/  WARPGROUP.DEPBAR.LE gsb0, 0x0 ;  /* 0x00008000000079c5 */ /* 0x000fe40000010000 */
[----:B------:R-:W-:Y:S01]  /*5320*/  STL.64 [R1], R24 ;  /* 0x0000001801007387 */ /* 0x000fe20000100a00 */
[----:B---3--:R-:W-:Y:S01]  /*5330*/  IMAD.MOV.U32 R2, RZ, RZ, R150 ;  /* 0x000000ffff027224 */ /* 0x008fe200078e0096 */
[----:B------:R-:W-:Y:S01]  /*5340*/  MOV R10, R142 ;  /* 0x0000008e000a7202 */ /* 0x000fe20000000f00 */
[----:B----4-:R-:W-:Y:S01]  /*5350*/  IMAD.MOV.U32 R0, RZ, RZ, R151 ;  /* 0x000000ffff007224 */ /* 0x010fe200078e0097 */
[----:B------:R-:W-:Y:S01]  /*5360*/  STL.64 [R1+0x8], R26 ;  /* 0x0000081a01007387 */ /* 0x000fe20000100a00 */
[----:B01----:R-:W-:Y:S01]  /*5370*/  IMAD.MOV.U32 R4, RZ, RZ, R148 ;  /* 0x000000ffff047224 */ /* 0x003fe200078e0094 */
        /* <DEDUP_REMOVED lines=33> */
[----:B------:R0:W-:Y:S01]  /*5590*/  STL.64 [R1+0x50], R44 ;  /* 0x0000502c01007387 */ /* 0x0001e20000100a00 */
[----:B------:R-:W-:Y:S02]  /*55a0*/  IMAD.MOV.U32 R212, RZ, RZ, R128 ;  /* 0x000000ffffd47224 */ /* 0x000fe400078e0080 */
[----:B------:R-:W-:Y:S01]  /*55b0*/  IMAD.MOV.U32 R23, RZ, RZ, R129 ;  /* 0x000000ffff177224 */ /* 0x000fe200078e0081 */
[----:B------:R-:W2:Y:S01]  /*55c0*/  LDL.LU.64 R150, [R1+0x780] ;  /* 0x0007800001967983 */ /* 0x000ea20000300a00 */
[----:B------:R-:W-:Y:S02]  /*55d0*/  IMAD.MOV.U32 R210, RZ, RZ, R126 ;  /* 0x000000ffffd27224 */ /* 0x000fe400078e007e */
[----:B------:R-:W-:Y:S01]  /*55e0*/  IMAD.MOV.U32 R211, RZ, RZ, R127 ;  /* 0x000000ffffd37224 */ /* 0x000fe200078e007f */
[----:B------:R-:W2:Y:S01]  /*55f0*/  LDL.LU.64 R148, [R1+0x778] ;  /* 0x0007780001947983 */ /* 0x000ea20000300a00 */
[----:B------:R-:W-:-:S02]  /*5600*/  IMAD.MOV.U32 R208, RZ, RZ, R124 ;  /* 0x000000ffffd07224 */ /* 0x000fc400078e007c */
[----:B------:R-:W-:Y:S01]  /*5610*/  IMAD.MOV.U32 R209, RZ, RZ, R125 ;  /* 0x000000ffffd17224 */ /* 0x000fe200078e007d */
[----:B------:R-:W2:Y:S01]  /*5620*/  LDL.LU.64 R146, [R1+0x770] ;  /* 0x0007700001927983 */ /* 0x000ea20000300a00 */
        /* <DEDUP_REMOVED lines=105> */
[----:B------:R-:W-:-:S03]  /*5cc0*/  IMAD.MOV.U32 R234, RZ, RZ, R47 ;  /* 0x000000ffffea7224 */ /* 0x000fc600078e002f */
        /* <DEDUP_REMOVED lines=15> */
[----:B0-----:R-:W2:Y:S04]  /*5dc0*/  LDL.LU.64 R44, [R1+0x5d8] ;  /* 0x0005d800012c7983 */ /* 0x001ea80000300a00 */
        /* <DEDUP_REMOVED lines=11> */
[----:B------:R-:W-:-:S02]  /*5e80*/  UMOV UR9, 0x40000040 ;  /* 0x4000004000097882 */ /* 0x000fc40000000000 */
[----:B------:R-:W-:Y:S01]  /*5e90*/  STL [R1+0x580], R162 ;  /* 0x000580a201007387 */ /* 0x000fe20000100800 */
[----:B--2---:R-:W-:-:S06]  /*5ea0*/  WARPGROUP.ARRIVE ;  /* 0x00000000000079c5 */ /* 0x004fcc0000000000 */
        /* <DEDUP_REMOVED lines=92> */
[----:B------:R-:W-:Y:S02]  /*6470*/  UIADD3 UR8, UR13, 0x2, URZ ;  /* 0x000000020d087890 */ /* 0x000fe4000fffe03f */
[----:B------:R-:W-:Y:S01]  /*6480*/  UIADD3 UR10, UR14, 0x2, URZ ;  /* 0x000000020e0a7890 */ /* 0x000fe2000fffe03f */
[----:B------:R-:W-:Y:S01]  /*6490*/  UMOV UR9, 0x40000040 ;  /* 0x4000004000097882 */ /* 0x000fe20000000000 */
[----:B------:R-:W-:Y:S01]  /*64a0*/  UMOV UR11, 0x40000040 ;  /* 0x40000040000b7882 */ /* 0x000fe20000000000 */
        /* <DEDUP_REMOVED lines=236> */
[----:B------:R-:W-:Y:S01]  /*7370*/  STL.64 [R1+0x30], R36 ;  /* 0x0000302401007387 */ /* 0x000fe20000100a00 */
[----:B------:R-:W-:-:S03]  /*7380*/  IMAD.MOV.U32 R5, RZ, RZ, R150 ;  /* 0x000000ffff057224 */ /* 0x000fc600078e0096 */
[----:B------:R-:W-:Y:S01]  /*7390*/  STL.64 [R1+0x38], R38 ;  /* 0x0000382601007387 */ /* 0x000fe20000100a00 */
[----:B------:R-:W-:-:S03]  /*73a0*/  IMAD.MOV.U32 R4, RZ, RZ, R151 ;  /* 0x000000ffff047224 */ /* 0x000fc600078e0097 */
[----:B------:R-:W-:Y:S01]  /*73b0*/  STL.64 [R1+0x40], R40 ;  /* 0x0000402801007387 */ /* 0x000fe20000100a00 */
[----:B------:R-:W-:-:S03]  /*73c0*/  IMAD.MOV.U32 R7, RZ, RZ, R148 ;  /* 0x000000ffff077224 */ /* 0x000fc600078e0094 */
[----:B------:R-:W-:Y:S01]  /*73d0*/  STL.64 [R1+0x48], R42 ;  /* 0x0000482a01007387 */ /* 0x000fe20000100a00 */
[----:B------:R-:W-:-:S03]  /*73e0*/  IMAD.MOV.U32 R6, RZ, RZ, R149 ;  /* 0x000000ffff067224 */ /* 0x000fc600078e0095 */
[----:B------:R0:W-:Y:S01]  /*73f0*/  STL.64 [R1+0x50], R44 ;  /* 0x0000502c01007387 */ /* 0x0001e20000100a00 */
[----:B------:R-:W-:Y:S01]  /*7400*/  IMAD.MOV.U32 R9, RZ, RZ, R146 ;  /* 0x000000ffff097224 */ /* 0x000fe200078e0092 */
[----:B------:R-:W-:Y:S01]  /*7410*/  MOV R11, R144 ;  /* 0x00000090000b7202 */ /* 0x000fe20000000f00 */
[----:B------:R-:W-:Y:S01]  /*7420*/  IMAD.MOV.U32 R8, RZ, RZ, R147 ;  /* 0x000000ffff087224 */ /* 0x000fe200078e0093 */
[----:B------:R-:W3:Y:S01]  /*7430*/  LDL.LU.64 R150, [R1+0x4c8] ;  /* 0x0004c80001967983 */ /* 0x000ee20000300a00 */
[----:B------:R-:W-:-:S03]  /*7440*/  IMAD.MOV.U32 R10, RZ, RZ, R145 ;  /* 0x000000ffff0a7224 */ /* 0x000fc600078e0091 */
[----:B------:R-:W3:Y:S01]  /*7450*/  LDL.LU.64 R148, [R1+0x4c0] ;  /* 0x0004c00001947983 */ /* 0x000ee20000300a00 */
[----:B------:R-:W-:Y:S02]  /*7460*/  IMAD.MOV.U32 R13, RZ, RZ, R142 ;  /* 0x000000ffff0d7224 */ /* 0x000fe400078e008e */
        /* <DEDUP_REMOVED lines=251> */
[----:B------:R-:W-:Y:S01]  /*8420*/  IMAD.MOV.U32 R228, RZ, RZ, R11 ;  /* 0x000000ffffe47224 */ /* 0x000fe200078e000b */
[----:B------:R0:W5:Y:S01]  /*8430*/  LDL.LU R0, [R1+0x2bc] ;  /* 0x0002bc0001007983 */ /* 0x0001620000300800 */
        /* <DEDUP_REMOVED lines=102> */
[----:B------:R-:W-:Y:S01]  /*8aa0*/  BPT.TRAP 0x1 ;  /* 0x000000040000795c */ /* 0x000fe20000300000 */
.L_x_23:
[----:B------:R-:W-:Y:S02]  /*8ab0*/  UISETP.GT.U32.AND UP0, UPT, UR40, 0x1, UPT ;  /* 0x000000012800788c */ /* 0x000fe4000bf04070 */
[----:B------:R-:W-:-:S04]  /*8ac0*/  ULEA UR12, UR7, UR12, 0x3 ;  /* 0x0000000c070c7291 */ /* 0x000fc8000f8e183f */
[----:B------:R-:W-:Y:S01]  /*8ad0*/  UIADD3 UR12, UR12, 0x18, URZ ;  /* 0x000000180c0c7890 */ /* 0x000fe2000fffe03f */
[----:B------:R-:W-:-:S03]  /*8ae0*/  PLOP3.LUT P1, PT, PT, PT, UP0, 0x80, 0x0 ;  /* 0x000000000000781c */ /* 0x000fc60003f2f008 */
[----:B------:R-:W-:-:S09]  /*8af0*/  UPRMT UR12, URZ, 0x654, UR12 ;  /* 0x000006543f0c7896 */ /* 0x000fd2000800000c */
[----:B------:R-:W-:Y:S01]  /*8b00*/  SYNCS.ARRIVE.TRANS64.RED.A1T0 RZ, [UR12], RZ ;  /* 0x000000ffffff79a7 */ /* 0x000fe2000810040c */
[----:B------:R-:W-:Y:S05]  /*8b10*/  @P1 BRA `(.L_x_24) ;  /* 0x0000000000041947 */ /* 0x000fea0003800000 */
[----:B------:R-:W-:Y:S01]  /*8b20*/  BPT.TRAP 0x1 ;  /* 0x000000040000795c */ /* 0x000fe20000300000 */
.L_x_24:
[----:B------:R-:W-:Y:S01]  /*8b30*/  UIADD3 UR6, UR6, 0x1, URZ ;  /* 0x0000000106067890 */ /* 0x000fe2000fffe03f */
[C---:B-----5:R-:W-:Y:S01]  /*8b40*/  ISETP.GT.AND P1, PT, R3.reuse, 0x1, PT ;  /* 0x000000010300780c */ /* 0x060fe20003f24270 */
[----:B------:R-:W-:Y:S01]  /*8b50*/  UIADD3 UR7, UR7, 0x1, URZ ;  /* 0x0000000107077890 */ /* 0x000fe2000fffe03f */
[----:B------:R-:W-:Y:S01]  /*8b60*/  VIADD R3, R3, 0xffffffff ;  /* 0xffffffff03037836 */ /* 0x000fe20000000000 */
[----:B------:R-:W-:Y:S02]  /*8b70*/  UISETP.NE.AND UP0, UPT, UR6, 0x3, UPT ;  /* 0x000000030600788c */ /* 0x000fe4000bf05270 */
[----:B------:R-:W-:Y:S02]  /*8b80*/  UISETP.NE.AND UP1, UPT, UR7, 0x3, UPT ;  /* 0x000000030700788c */ /* 0x000fe4000bf25270 */
[----:B------:R-:W-:Y:S02]  /*8b90*/  USEL UR8, URZ, 0x1, UP0 ;  /* 0x000000013f087887 */ /* 0x000fe40008000000 */
[----:B------:R-:W-:-:S02]  /*8ba0*/  USEL UR6, UR6, URZ, UP0 ;  /* 0x0000003f06067287 */ /* 0x000fc40008000000 */
[----:B------:R-:W-:Y:S02]  /*8bb0*/  USEL UR7, UR7, URZ, UP1 ;  /* 0x0000003f07077287 */ /* 0x000fe40008800000 */
[----:B------:R-:W-:Y:S01]  /*8bc0*/  LOP3.LUT R0, R0, UR8, RZ, 0x3c, !PT ;  /* 0x0000000800007c12 */ /* 0x000fe2000f8e3cff */
[----:B------:R-:W-:Y:S09]  /*8bd0*/  @P1 BRA `(.L_x_25) ;  /* 0xffffffbc00641947 */ /* 0x000ff2000383ffff */
.L_x_18:
[----:B------:R-:W0:Y:S02]  /*8be0*/  LDC R0, c[0x0][0x28c] ;  /* 0x0000a300ff007b82 */ /* 0x000e240000000800 */
[----:B0-----:R-:W-:-:S13]  /*8bf0*/  ISETP.GE.AND P1, PT, R0, 0x1, PT ;  /* 0x000000010000780c */ /* 0x001fda0003f26270 */
[----:B------:R-:W-:Y:S05]  /*8c00*/  @!P1 BRA `(.L_x_26) ;  /* 0x00000000004c9947 */ /* 0x000fea0003800000 */
[----:B------:R-:W-:Y:S05]  /*8c10*/  @!P0 BRA `(.L_x_27) ;  /* 0x0000000000048947 */ /* 0x000fea0003800000 */
[----:B------:R-:W-:Y:S01]  /*8c20*/  BPT.TRAP 0x1 ;  /* 0x000000040000795c */ /* 0x000fe20000300000 */
.L_x_27:
[----:B------:R-:W0:Y:S01]  /*8c30*/  S2UR UR7, SR_CgaCtaId ;  /* 0x00000000000779c3 */ /* 0x000e220000008800 */
[----:B------:R-:W-:-:S04]  /*8c40*/  UISETP.LT.AND UP0, UPT, UR44, 0x1, UPT ;  /* 0x000000012c00788c */ /* 0x000fc8000bf01270 */
[----:B------:R-:W-:Y:S02]  /*8c50*/  USEL UR6, UR44, 0x1, UP0 ;  /* 0x000000012c067887 */ /* 0x000fe40008000000 */
[----:B------:R-:W-:Y:S02]  /*8c60*/  UISETP.GT.U32.AND UP0, UPT, UR40, 0x1, UPT ;  /* 0x000000012800788c */ /* 0x000fe4000bf04070 */
[----:B------:R-:W-:-:S04]  /*8c70*/  UIADD3 UR6, UR39, UR44, -UR6 ;  /* 0x0000002c27067290 */ /* 0x000fc8000fffe806 */
[----:B------:R-:W-:Y:S01]  /*8c80*/  UIMAD.WIDE.U32 UR4, UR6, -0x55555555, URZ ;  /* 0xaaaaaaab060478a5 */ /* 0x000fe2000f8e003f */
[----:B------:R-:W-:-:S03]  /*8c90*/  PLOP3.LUT P0, PT, PT, PT, UP0, 0x80, 0x0 ;  /* 0x000000000000781c */ /* 0x000fc60003f0f008 */
[----:B------:R-:W-:-:S03]  /*8ca0*/  USHF.R.U32.HI UR4, URZ, 0x1, UR5 ;  /* 0x000000013f047899 */ /* 0x000fc60008011605 */
[----:B------:R-:W-:Y:S01]  /*8cb0*/  UMOV UR5, 0x400 ;  /* 0x0000040000057882 */ /* 0x000fe20000000000 */
[----:B------:R-:W-:Y:S02]  /*8cc0*/  UIMAD UR6, UR4, -0x3, UR6 ;  /* 0xfffffffd040678a4 */ /* 0x000fe4000f8e0206 */
[----:B0-----:R-:W-:-:S04]  /*8cd0*/  ULEA UR5, UR7, UR5, 0x18 ;  /* 0x0000000507057291 */ /* 0x001fc8000f8ec03f */
[----:B------:R-:W-:-:S04]  /*8ce0*/  ULEA UR6, UR6, UR5, 0x3 ;  /* 0x0000000506067291 */ /* 0x000fc8000f8e183f */
[----:B------:R-:W-:-:S04]  /*8cf0*/  UIADD3 UR6, UR6, 0x18, URZ ;  /* 0x0000001806067890 */ /* 0x000fc8000fffe03f */
[----:B------:R-:W-:-:S09]  /*8d00*/  UPRMT UR6, URZ, 0x654, UR6 ;  /* 0x000006543f067896 */ /* 0x000fd20008000006 */
[----:B------:R-:W-:Y:S01]  /*8d10*/  SYNCS.ARRIVE.TRANS64.RED.A1T0 RZ, [UR6], RZ ;  /* 0x000000ffffff79a7 */ /* 0x000fe20008100406 */
[----:B------:R-:W-:Y:S05]  /*8d20*/  @P0 BRA `(.L_x_26) ;  /* 0x0000000000040947 */ /* 0x000fea0003800000 */
[----:B------:R-:W-:Y:S01]  /*8d30*/  BPT.TRAP 0x1 ;  /* 0x000000040000795c */ /* 0x000fe20000300000 */
.L_x_26:
[----:B------:R-:W0:Y:S01]  /*8d40*/  S2R R8, SR_TID.X ;  /* 0x0000000000087919 */ /* 0x000e220000002100 */
[----:B------:R-:W-:Y:S01]  /*8d50*/  IMAD.MOV.U32 R19, RZ, RZ, 0x6540 ;  /* 0x00006540ff137424 */ /* 0x000fe200078e00ff */
[----:B------:R-:W-:Y:S01]  /*8d60*/  USHF.R.S32.HI UR10, URZ, 0x1f, UR43 ;  /* 0x0000001f3f0a7899 */ /* 0x000fe2000801142b */
[----:B-----5:R-:W-:Y:S01]  /*8d70*/  LOP3.LUT R4, R162, 0x1, RZ, 0xc0, !PT ;  /* 0x00000001a2047812 */ /* 0x020fe200078ec0ff */
[----:B------:R-:W-:Y:S01]  /*8d80*/  ULDC.64 UR8, c[0x0][0x5d0] ;  /* 0x0001740000087ab9 */ /* 0x000fe20000000a00 */
[----:B------:R-:W-:Y:S01]  /*8d90*/  UIMAD.WIDE UR6, UR41, 0x100, URZ ;  /* 0x00000100290678a5 */ /* 0x000fe2000f8e023f */
[----:B------:R-:W-:Y:S01]  /*8da0*/  IMAD.U32 R6, RZ, RZ, UR8 ;  /* 0x00000008ff067e24 */ /* 0x000fe2000f8e00ff */
[----:B------:R-:W-:Y:S01]  /*8db0*/  UIMAD UR4, UR10, UR8, URZ ;  /* 0x000000080a0472a4 */ /* 0x000fe2000f8e023f */
[----:B------:R-:W-:Y:S01]  /*8dc0*/  IMAD.SHL.U32 R3, R4, 0x40, RZ ;  /* 0x0000004004037824 */ /* 0x000fe200078e00ff */
[----:B------:R-:W-:Y:S02]  /*8dd0*/  USHF.L.U32 UR41, UR41, 0x8, URZ ;  /* 0x0000000829297899 */ /* 0x000fe4000800063f */
[----:B------:R-:W-:Y:S01]  /*8de0*/  UIMAD UR4, UR43, UR9, UR4 ;  /* 0x000000092b0472a4 */ /* 0x000fe2000f8e0204 */
[----:B------:R-:W-:Y:S01]  /*8df0*/  ULDC UR8, c[0x0][0x284] ;  /* 0x0000a10000087ab9 */ /* 0x000fe20000000800 */
[----:B------:R-:W-:Y:S01]  /*8e00*/  UIADD3 UR39, UR44, UR39, URZ ;  /* 0x000000272c277290 */ /* 0x000fe2000fffe03f */
[----:B------:R-:W-:Y:S01]  /*8e10*/  MOV R158, UR8 ;  /* 0x00000008009e7c02 */ /* 0x000fe20008000f00 */
[----:B------:R-:W-:-:S02]  /*8e20*/  UISETP.GE.U32.AND UP2, UPT, UR44, 0x3, UPT ;  /* 0x000000032c00788c */ /* 0x000fc4000bf46070 */
[----:B------:R-:W-:-:S04]  /*8e30*/  UISETP.GT.U32.AND UP1, UPT, UR39, 0x2, UPT ;  /* 0x000000022700788c */ /* 0x000fc8000bf24070 */
[----:B------:R-:W-:Y:S01]  /*8e40*/  UISETP.LT.U32.AND UP1, UPT, UR44, 0x3, UP1 ;  /* 0x000000032c00788c */ /* 0x000fe20008f21070 */
[C---:B0-----:R-:W-:Y:S01]  /*8e50*/  IMAD.SHL.U32 R18, R8.reuse, 0x2, RZ ;  /* 0x0000000208127824 */ /* 0x041fe200078e00ff */
[----:B------:R-:W-:Y:S02]  /*8e60*/  SHF.R.U32.HI R0, RZ, 0x2, R8 ;  /* 0x00000002ff007819 */ /* 0x000fe40000011608 */
[----:B------:R-:W-:Y:S02]  /*8e70*/  LOP3.LUT R5, R8, 0x60, RZ, 0xc0, !PT ;  /* 0x0000006008057812 */ /* 0x000fe400078ec0ff */
[----:B------:R-:W-:Y:S02]  /*8e80*/  LOP3.LUT R18, R18, 0x6, RZ, 0xc0, !PT ;  /* 0x0000000612127812 */ /* 0x000fe400078ec0ff */
[----:B------:R-:W-:Y:S02]  /*8e90*/  LOP3.LUT R0, R0, 0x7, RZ, 0xc0, !PT ;  /* 0x0000000700007812 */ /* 0x000fe400078ec0ff */
[----:B------:R-:W-:Y:S01]  /*8ea0*/  PRMT R18, R18, R19, UR42 ;  /* 0x0000002a12127e16 */ /* 0x000fe20008000013 */
[----:B------:R-:W-:Y:S01]  /*8eb0*/  USHF.L.U32 UR42, UR42, 0x8, URZ ;  /* 0x000000082a2a7899 */ /* 0x000fe2000800063f */
[----:B------:R-:W-:-:S02]  /*8ec0*/  SHF.R.U32.HI R5, RZ, 0x1, R5 ;  /* 0x00000001ff057819 */ /* 0x000fc40000011605 */
[----:B------:R-:W-:Y:S02]  /*8ed0*/  SHF.R.S32.HI R19, RZ, 0x1f, R18 ;  /* 0x0000001fff137819 */ /* 0x000fe40000011412 */
[--C-:B------:R-:W-:Y:S02]  /*8ee0*/  LOP3.LUT R3, R3, 0x40, R0.reuse, 0xe2, !PT ;  /* 0x0000004003037812 */ /* 0x100fe400078ee200 */
[----:B------:R-:W-:Y:S01]  /*8ef0*/  IADD3 R0, RZ, -R5, -R0 ;  /* 0x80000005ff007210 */ /* 0x000fe20007ffe800 */
[----:B------:R-:W-:Y:S01]  /*8f00*/  IMAD.WIDE.U32 R6, R6, UR43, R18 ;  /* 0x0000002b06067c25 */ /* 0x000fe2000f8e0012 */
[----:B------:R-:W-:-:S03]  /*8f10*/  LOP3.LUT R3, R3, UR6, R5, 0xfe, !PT ;  /* 0x0000000603037c12 */ /* 0x000fc6000f8efe05 */
[----:B------:R-:W-:Y:S01]  /*8f20*/  VIADD R7, R7, UR4 ;  /* 0x0000000407077c36 */ /* 0x000fe20008000000 */
[----:B------:R-:W-:Y:S01]  /*8f30*/  ULDC UR4, c[0x0][0x288] ;  /* 0x0000a20000047ab9 */ /* 0x000fe20000000800 */
[----:B------:R-:W-:Y:S01]  /*8f40*/  IMAD R0, R4, -0x40, R0 ;  /* 0xffffffc004007824 */ /* 0x000fe200078e0200 */
[----:B------:R-:W-:Y:S01]  /*8f50*/  UISETP.GE.AND UP0, UPT, UR42, UR4, UPT ;  /* 0x000000042a00728c */ /* 0x000fe2000bf06270 */
[----:B------:R-:W-:-:S03]  /*8f60*/  IMAD.MOV.U32 R4, RZ, RZ, -0x2 ;  /* 0xfffffffeff047424 */ /* 0x000fc600078e00ff */
[----:B------:R-:W-:Y:S02]  /*8f70*/  UISETP.GE.OR UP0, UPT, UR41, UR8, UP0 ;  /* 0x000000082900728c */ /* 0x000fe40008706670 */
[----:B------:R-:W-:Y:S01]  /*8f80*/  IADD3 R158, R158, -UR41, R0 ;  /* 0x800000299e9e7c10 */ /* 0x000fe2000fffe000 */
[----:B------:R-:W-:Y:S01]  /*8f90*/  USEL UR8, URZ, 0x1, !UP1 ;  /* 0x000000013f087887 */ /* 0x000fe2000c800000 */
[----:B------:R-:W-:Y:S01]  /*8fa0*/  LOP3.LUT R0, R8, 0x3, RZ, 0xc0, !PT ;  /* 0x0000000308007812 */ /* 0x000fe200078ec0ff */
[----:B------:R-:W-:Y:S01]  /*8fb0*/  UMOV UR41, 0xffffffff ;  /* 0xffffffff00297882 */ /* 0x000fe20000000000 */
[----:B------:R-:W-:Y:S01]  /*8fc0*/  PLOP3.LUT P0, PT, PT, PT, UP0, 0x80, 0x0 ;  /* 0x000000000000781c */ /* 0x000fe20003f0f008 */
[----:B------:R-:W-:Y:S02]  /*8fd0*/  ULOP3.LUT UR38, UR38, UR8, URZ, 0x3c, !UPT ;  /* 0x0000000826267292 */ /* 0x000fe4000f8e3c3f */
[----:B------:R-:W-:Y:S01]  /*8fe0*/  IMAD R0, R0, R4, UR4 ;  /* 0x0000000400007e24 */ /* 0x000fe2000f8e0204 */
[----:B------:R-:W-:-:S03]  /*8ff0*/  UIMAD.WIDE.U32 UR4, UR39, -0x55555555, URZ ;  /* 0xaaaaaaab270478a5 */ /* 0x000fc6000f8e003f */
[----:B------:R-:W-:Y:S01]  /*9000*/  VIADD R0, R0, -UR42 ;  /* 0x8000002a00007c36 */ /* 0x000fe20008000000 */
[----:B------:R-:W-:-:S04]  /*9010*/  USHF.R.U32.HI UR4, URZ, 0x1, UR5 ;  /* 0x000000013f047899 */ /* 0x000fc80008011605 */
[----:B------:R-:W-:Y:S02]  /*9020*/  UIMAD UR39, UR4, -0x3, UR39 ;  /* 0xfffffffd042778a4 */ /* 0x000fe4000f8e0227 */
[----:B------:R-:W-:Y:S01]  /*9030*/  @UP2 ULOP3.LUT UR38, UR38, 0x1, UR4, 0x78, !UPT ;  /* 0x0000000126262892 */ /* 0x000fe2000f8e7804 */
[----:B------:R-:W-:Y:S11]  /*9040*/  @P0 BRA `(.L_x_28) ;  /* 0x000000fc00a80947 */ /* 0x000ff60003800000 */
[----:B------:R-:W-:Y:S01]  /*9050*/  FSETP.NEU.AND P0, PT, R16, RZ, PT ;  /* 0x000000ff1000720b */ /* 0x000fe20003f0d000 */
[----:B------:R-:W-:Y:S01]  /*9060*/  ULDC.64 UR8, c[0x0][0x5c8] ;  /* 0x0001720000087ab9 */ /* 0x000fe20000000a00 */
[----:B------:R-:W-:Y:S01]  /*9070*/  ISETP.GT.AND P3, PT, R158, RZ, PT ;  /* 0x000000ff9e00720c */ /* 0x000fe20003f64270 */
[----:B------:R-:W-:Y:S01]  /*9080*/  UIMAD UR4, UR7, UR8, URZ ;  /* 0x00000008070472a4 */ /* 0x000fe2000f8e023f */
[----:B------:R-:W-:Y:S01]  /*9090*/  IMAD.U32 R10, RZ, RZ, UR9 ;  /* 0x00000009ff0a7e24 */ /* 0x000fe2000f8e00ff */
[----:B------:R-:W-:Y:S01]  /*90a0*/  BSSY B0, `(.L_x_28) ;  /* 0x0000fe4000007945 */ /* 0x000fe20003800000 */
[----:B------:R-:W-:Y:S01]  /*90b0*/  IMAD.WIDE.U32 R6, R3, UR8, R6 ;  /* 0x0000000803067c25 */ /* 0x000fe2000f8e0006 */
[----:B------:R-:W-:-:S03]  /*90c0*/  ISETP.GT.AND P1, PT, R0, RZ, P3 ;  /* 0x000000ff0000720c */ /* 0x000fc60001f24270 */
[----:B------:R-:W-:-:S04]  /*90d0*/  IMAD R10, R3, R10, UR4 ;  /* 0x00000004030a7e24 */ /* 0x000fc8000f8e020a */
[----:B------:R-:W-:Y:S01]  /*90e0*/  IMAD.IADD R10, R7, 0x1, R10 ;  /* 0x00000001070a7824 */ /* 0x000fe200078e020a */
[----:B------:R-:W-:Y:S06]  /*90f0*/  @!P0 BRA `(.L_x_29) ;  /* 0x000000ac00448947 */ /* 0x000fec0003800000 */
[----:B------:R-:W0:Y:S01]  /*9100*/  LDC.64 R22, c[0x0][0x5b8] ;  /* 0x00016e00ff167b82 */ /* 0x000e220000000a00 */
[----:B------:R-:W2:Y:S01]  /*9110*/  LDL.LU R11, [R1] ;  /* 0x00000000010b7983 */ /* 0x000ea20000300800 */
[----:B------:R-:W-:-:S06]  /*9120*/  ULDC.64 UR4, c[0x0][0x5c0] ;  /* 0x0001700000047ab9 */ /* 0x000fcc0000000a00 */
[----:B------:R-:W1:Y:S08]  /*9130*/  LDC.64 R14, c[0x0][0x5b0] ;  /* 0x00016c00ff0e7b82 */ /* 0x000e700000000a00 */
[----:B------:R-:W3:Y:S01]  /*9140*/  LDC.64 R12, c[0x0][0x5a8] ;  /* 0x00016a00ff0c7b82 */ /* 0x000ee20000000a00 */
[C---:B0-----:R-:W-:Y:S02]  /*9150*/  IMAD R159, R22.reuse, UR10, RZ ;  /* 0x0000000a169f7c24 */ /* 0x041fe4000f8e02ff */
[----:B------:R-:W-:-:S04]  /*9160*/  IMAD.WIDE.U32 R152, R22, UR43, R18 ;  /* 0x0000002b16987c25 */ /* 0x000fc8000f8e0012 */
[----:B------:R-:W-:Y:S02]  /*9170*/  IMAD R159, R23, UR43, R159 ;  /* 0x0000002b179f7c24 */ /* 0x000fe4000f8e029f */
[----:B-1----:R-:W-:Y:S02]  /*9180*/  IMAD R156, R14, UR7, RZ ;  /* 0x000000070e9c7c24 */ /* 0x002fe4000f8e02ff */
[----:B------:R-:W-:Y:S02]  /*9190*/  IMAD.IADD R21, R153, 0x1, R159 ;  /* 0x0000000199157824 */ /* 0x000fe400078e029f */
[----:B------:R-:W-:Y:S02]  /*91a0*/  IMAD.MOV.U32 R20, RZ, RZ, R152 ;  /* 0x000000ffff147224 */ /* 0x000fe400078e0098 */
[C---:B------:R-:W-:Y:S02]  /*91b0*/  IMAD R156, R3.reuse, R15, R156 ;  /* 0x0000000f039c7224 */ /* 0x040fe400078e029c */
[----:B------:R-:W-:-:S04]  /*91c0*/  IMAD.WIDE.U32 R4, R3, R14, R20 ;  /* 0x0000000e03047225 */ /* 0x000fc800078e0014 */
[----:B------:R-:W-:Y:S01]  /*91d0*/  IMAD.IADD R5, R5, 0x1, R156 ;  /* 0x0000000105057824 */ /* 0x000fe200078e029c */
[----:B---3--:R-:W-:-:S04]  /*91e0*/  LEA R8, P0, R4, R12, 0x2 ;  /* 0x0000000c04087211 */ /* 0x008fc800078010ff */
[----:B------:R-:W-:-:S05]  /*91f0*/  LEA.HI.X R9, R4, R13, R5, 0x2, P0 ;  /* 0x0000000d04097211 */ /* 0x000fca00000f1405 */
[----:B------:R-:W3:Y:S01]  /*9200*/  @P1 LDG.E.LTC128B R23, desc[UR36][R8.64] ;  /* 0x0000002408171981 */ /* 0x000ee2000c1e1920 */
[C---:B------:R-:W-:Y:S01]  /*9210*/  LEA R4, P0, R6.reuse, UR4, 0x2 ;  /* 0x0000000406047c11 */ /* 0x040fe2000f8010ff */
[----:B------:R-:W-:Y:S03]  /*9220*/  BSSY B1, `(.L_x_30) ;  /* 0x0000010000017945 */ /* 0x000fe60003800000 */
[----:B------:R-:W-:Y:S02]  /*9230*/  LEA.HI.X R5, R6, UR5, R10, 0x2, P0 ;  /* 0x0000000506057c11 */ /* 0x000fe400080f140a */
[----:B---3--:R-:W-:-:S05]  /*9240*/  LOP3.LUT R7, R23, 0xffffe000, RZ, 0xc0, !PT ;  /* 0xffffe00017077812 */ /* 0x008fca00078ec0ff */
[----:B------:R-:W-:-:S04]  /*9250*/  FMUL R7, R7, R16 ;  /* 0x0000001007077220 */ /* 0x000fc80000400000 */
[----:B--2---:R-:W-:-:S05]  /*9260*/  FFMA R7, R11, R2, R7 ;  /* 0x000000020b077223 */ /* 0x004fca0000000007 */
[----:B------:R-:W-:-:S05]  /*9270*/  F2FP.TF32.F32.PACK_B R7, R7 ;  /* 0x00000007ff07723e */ /* 0x000fca00024050ff */
[----:B------:R0:W-:Y:S02]  /*9280*/  @P1 STG.E desc[UR36][R4.64], R7 ;  /* 0x0000000704001986 */ /* 0x0001e4000c101924 */
[----:B0-----:R-:W-:-:S04]  /*9290*/  IMAD.WIDE.U32 R6, R3, R14, R18 ;  /* 0x0000000e03067225 */ /* 0x001fc800078e0012 */
[----:B------:R-:W-:Y:S02]  /*92a0*/  IMAD.IADD R7, R156, 0x1, R7 ;  /* 0x000000019c077824 */ /* 0x000fe400078e0207 */
[----:B------:R-:W-:-:S04]  /*92b0*/  IMAD.WIDE.U32 R6, R22, UR43, R6 ;  /* 0x0000002b16067c25 */ /* 0x000fc8000f8e0006 */
[----:B------:R-:W-:Y:S01]  /*92c0*/  IMAD.IADD R7, R159, 0x1, R7 ;  /* 0x000000019f077824 */ /* 0x000fe200078e0207 */
[----:B------:R-:W-:-:S04]  /*92d0*/  LEA R10, P0, R6, R12, 0x2 ;  /* 0x0000000c060a7211 */ /* 0x000fc800078010ff */
[----:B------:R-:W-:Y:S02]  /*92e0*/  LEA.HI.X R11, R6, R13, R7, 0x2, P0 ;  /* 0x0000000d060b7211 */ /* 0x000fe400000f1407 */
[----:B------:R-:W-:-:S13]  /*92f0*/  ISETP.GT.AND P0, PT, R0, 0x1, P3 ;  /* 0x000000010000780c */ /* 0x000fda0001f04270 */
[----:B------:R-:W-:Y:S05]  /*9300*/  @!P0 BRA `(.L_x_31) ;  /* 0x0000000000048947 */ /* 0x000fea0003800000 */
[----:B------:R0:W5:Y:S02]  /*9310*/  LDG.E.LTC128B R23, desc[UR36][R10.64+0x4] ;  /* 0x000004240a177981 */ /* 0x000164000c1e1920 */
.L_x_31:
[----:B------:R-:W-:Y:S05]  /*9320*/  BSYNC B1 ;  /* 0x0000000000017941 */ /* 0x000fea0003800000 */
.L_x_30:
[----:B------:R-:W2:Y:S01]  /*9330*/  LDL.LU R7, [R1+0x4] ;  /* 0x0000040001077983 */ /* 0x000ea20000300800 */
[----:B-----5:R-:W-:Y:S01]  /*9340*/  LOP3.LUT R6, R23, 0xffffe000, RZ, 0xc0, !PT ;  /* 0xffffe00017067812 */ /* 0x020fe200078ec0ff */
[C---:B------:R-:W-:Y:S01]  /*9350*/  IMAD.SHL.U32 R154, R14.reuse, 0x8, RZ ;  /* 0x000000080e9a7824 */ /* 0x040fe200078e00ff */
[----:B------:R-:W-:Y:S01]  /*9360*/  SHF.L.U64.HI R155, R14, 0x3, R15 ;  /* 0x000000030e9b7819 */ /* 0x000fe2000001020f */
[----:B------:R-:W3:Y:S02]  /*9370*/  LDL.LU R157, [R1+0x8] ;  /* 0x00000800019d7983 */ /* 0x000ee40000300800 */
[----:B------:R-:W-:-:S04]  /*9380*/  FMUL R6, R6, R16 ;  /* 0x0000001006067220 */ /* 0x000fc80000400000 */
[----:B--2---:R-:W-:-:S05]  /*9390*/  FFMA R6, R7, R2, R6 ;  /* 0x0000000207067223 */ /* 0x004fca0000000006 */
[----:B------:R-:W-:-:S05]  /*93a0*/  F2FP.TF32.F32.PACK_B R6, R6 ;  /* 0x00000006ff06723e */ /* 0x000fca00024050ff */
[----:B------:R1:W-:Y:S01]  /*93b0*/  @P0 STG.E desc[UR36][R4.64+0x4], R6 ;  /* 0x0000040604000986 */ /* 0x0003e2000c101924 */
[----:B------:R-:W-:-:S04]  /*93c0*/  ISETP.GT.AND P0, PT, R158, 0x8, PT ;  /* 0x000000089e00780c */ /* 0x000fc80003f04270 */
[----:B------:R-:W-:Y:S01]  /*93d0*/  ISETP.GT.AND P1, PT, R0, RZ, P0 ;  /* 0x000000ff0000720c */ /* 0x000fe20000724270 */
[----:B-1----:R-:W-:-:S05]  /*93e0*/  IMAD.WIDE.U32 R6, R3, R14, R154 ;  /* 0x0000000e03067225 */ /* 0x002fca00078e009a */
[----:B------:R-:W-:Y:S02]  /*93f0*/  IADD3 R156, R156, R7, RZ ;  /* 0x000000079c9c7210 */ /* 0x000fe40007ffe0ff */
[----:B------:R-:W-:-:S05]  /*9400*/  IADD3 R7, P2, R152, R6, RZ ;  /* 0x0000000698077210 */ /* 0x000fca0007f5e0ff */
[----:B------:R-:W-:Y:S01]  /*9410*/  IMAD.X R9, R156, 0x1, R21, P2 ;  /* 0x000000019c097824 */ /* 0x000fe200010e0615 */
[----:B------:R-:W-:-:S04]  /*9420*/  LEA R8, P2, R7, R12, 0x2 ;  /* 0x0000000c07087211 */ /* 0x000fc800078410ff */
[----:B------:R-:W-:-:S05]  /*9430*/  LEA.HI.X R9, R7, R13, R9, 0x2, P2 ;  /* 0x0000000d07097211 */ /* 0x000fca00010f1409 */
[----:B------:R1:W2:Y:S01]  /*9440*/  @P1 LDG.E.LTC128B R23, desc[UR36][R8.64] ;  /* 0x0000002408171981 */ /* 0x0002a2000c1e1920 */
[----:B------:R-:W-:Y:S01]  /*9450*/  IADD3 R6, P2, R18, R6, RZ ;  /* 0x0000000612067210 */ /* 0x000fe20007f5e0ff */
[----:B------:R-:W-:Y:S01]  /*9460*/  IMAD.U32 R161, RZ, RZ, UR8 ;  /* 0x00000008ffa17e24 */ /* 0x000fe2000f8e00ff */
[----:B------:R-:W-:Y:S01]  /*9470*/  ISETP.GT.AND P4, PT, R0, 0x1, P0 ;  /* 0x000000010000780c */ /* 0x000fe20000784270 */
[----:B------:R-:W-:Y:S01]  /*9480*/  IMAD.U32 R160, RZ, RZ, UR9 ;  /* 0x00000009ffa07e24 */ /* 0x000fe2000f8e00ff */
[----:B------:R-:W-:Y:S01]  /*9490*/  BSSY B1, `(.L_x_32) ;  /* 0x0000012000017945 */ /* 0x000fe20003800000 */
[----:B------:R-:W-:Y:S02]  /*94a0*/  IMAD.X R7, R19, 0x1, R156, P2 ;  /* 0x0000000113077824 */ /* 0x000fe400010e069c */
[----:B------:R-:W-:Y:S02]  /*94b0*/  IMAD.SHL.U32 R161, R161, 0x20, RZ ;  /* 0x00000020a1a17824 */ /* 0x000fe400078e00ff */
[----:B------:R-:W-:-:S04]  /*94c0*/  IMAD.WIDE.U32 R6, R22, UR43, R6 ;  /* 0x0000002b16067c25 */ /* 0x000fc8000f8e0006 */
[----:B------:R-:W-:Y:S01]  /*94d0*/  IMAD.IADD R7, R159, 0x1, R7 ;  /* 0x000000019f077824 */ /* 0x000fe200078e0207 */
[----:B-1----:R-:W-:-:S04]  /*94e0*/  LEA R8, P2, R6, R12, 0x2 ;  /* 0x0000000c06087211 */ /* 0x002fc800078410ff */
[----:B------:R-:W-:Y:S01]  /*94f0*/  LEA.HI.X R9, R6, R13, R7, 0x2, P2 ;  /* 0x0000000d06097211 */ /* 0x000fe200010f1407 */
[----:B------:R-:W-:-:S05]  /*9500*/  IMAD.U32 R6, RZ, RZ, UR8 ;  /* 0x00000008ff067e24 */ /* 0x000fca000f8e00ff */
[----:B------:R-:W-:Y:S02]  /*9510*/  SHF.L.U64.HI R160, R6, 0x5, R160 ;  /* 0x0000000506a07819 */ /* 0x000fe400000102a0 */
[----:B------:R-:W-:-:S05]  /*9520*/  IADD3 R6, P2, R161, R4, RZ ;  /* 0x00000004a1067210 */ /* 0x000fca0007f5e0ff */
[----:B------:R-:W-:Y:S01]  /*9530*/  IMAD.X R7, R160, 0x1, R5, P2 ;  /* 0x00000001a0077824 */ /* 0x000fe200010e0605 */
[----:B--2---:R-:W-:-:S05]  /*9540*/  LOP3.LUT R156, R23, 0xffffe000, RZ, 0xc0, !PT ;  /* 0xffffe000179c7812 */ /* 0x004fca00078ec0ff */
[----:B------:R-:W-:-:S04]  /*9550*/  FMUL R156, R156, R16 ;  /* 0x000000109c9c7220 */ /* 0x000fc80000400000 */
[----:B---3--:R-:W-:-:S05]  /*9560*/  FFMA R156, R157, R2, R156 ;  /* 0x000000029d9c7223 */ /* 0x008fca000000009c */
[----:B------:R-:W-:-:S05]  /*9570*/  F2FP.TF32.F32.PACK_B R156, R156 ;  /* 0x0000009cff9c723e */ /* 0x000fca00024050ff */
[----:B------:R1:W-:Y:S01]  /*9580*/  @P1 STG.E desc[UR36][R6.64], R156 ;  /* 0x0000009c06001986 */ /* 0x0003e2000c101924 */
[----:B------:R-:W-:Y:S05]  /*9590*/  @!P4 BRA `(.L_x_33) ;  /* 0x000000000004c947 */ /* 0x000fea0003800000 */
[----:B------:R2:W5:Y:S02]  /*95a0*/  LDG.E.LTC128B R23, desc[UR36][R8.64+0x4] ;  /* 0x0000042408177981 */ /* 0x000564000c1e1920 */
.L_x_33:
[----:B------:R-:W-:Y:S05]  /*95b0*/  BSYNC B1 ;  /* 0x0000000000017941 */ /* 0x000fea0003800000 */
.L_x_32:
[----:B------:R-:W3:Y:S01]  /*95c0*/  LDL.LU R157, [R1+0xc] ;  /* 0x00000c00019d7983 */ /* 0x000ee20000300800 */
[----:B-1---5:R-:W-:Y:S01]  /*95d0*/  LOP3.LUT R156, R23, 0xffffe000, RZ, 0xc0, !PT ;  /* 0xffffe000179c7812 */ /* 0x022fe200078ec0ff */
[----:B------:R-:W-:Y:S01]  /*95e0*/  BSSY B1, `(.L_x_34) ;  /* 0x0000009000017945 */ /* 0x000fe20003800000 */
[----:B------:R-:W-:-:S03]  /*95f0*/  ISETP.GT.AND P1, PT, R0, 0x8, P3 ;  /* 0x000000080000780c */ /* 0x000fc60001f24270 */
[----:B------:R-:W-:-:S04]  /*9600*/  FMUL R156, R156, R16 ;  /* 0x000000109c9c7220 */ /* 0x000fc80000400000 */
[----:B---3--:R-:W-:-:S05]  /*9610*/  FFMA R156, R157, R2, R156 ;  /* 0x000000029d9c7223 */ /* 0x008fca000000009c */
[----:B------:R-:W-:-:S05]  /*9620*/  F2FP.TF32.F32.PACK_B R156, R156 ;  /* 0x0000009cff9c723e */ /* 0x000fca00024050ff */
[----:B------:R1:W-:Y:S02]  /*9630*/  @P4 STG.E desc[UR36][R6.64+0x4], R156 ;  /* 0x0000049c06004986 */ /* 0x0003e4000c101924 */
[----:B-1----:R-:W-:Y:S01]  /*9640*/  IMAD.MOV.U32 R156, RZ, RZ, R23 ;  /* 0x000000ffff9c7224 */ /* 0x002fe200078e0017 */
[----:B------:R-:W-:Y:S06]  /*9650*/  @!P1 BRA `(.L_x_35) ;  /* 0x0000000000049947 */ /* 0x000fec0003800000 */
[----:B------:R1:W5:Y:S02]  /*9660*/  LDG.E.LTC128B R156, desc[UR36][R10.64+0x20] ;  /* 0x000020240a9c7981 */ /* 0x000364000c1e1920 */
.L_x_35:
[----:B------:R-:W-:Y:S05]  /*9670*/  BSYNC B1 ;  /* 0x0000000000017941 */ /* 0x000fea0003800000 */
.L_x_34:
[----:B------:R-:W3:Y:S01]  /*9680*/  LDL.LU R157, [R1+0x10] ;  /* 0x00001000019d7983 */ /* 0x000ee20000300800 */
[----:B-----5:R-:W-:Y:S01]  /*9690*/  LOP3.LUT R23, R156, 0xffffe000, RZ, 0xc0, !PT ;  /* 0xffffe0009c177812 */ /* 0x020fe200078ec0ff */
[----:B------:R-:W-:Y:S01]  /*96a0*/  BSSY B1, `(.L_x_36) ;  /* 0x0000008000017945 */ /* 0x000fe20003800000 */
[----:B------:R-:W-:-:S03]  /*96b0*/  ISETP.GT.AND P2, PT, R0, 0x9, P3 ;  /* 0x000000090000780c */ /* 0x000fc60001f44270 */
[----:B------:R-:W-:-:S04]  /*96c0*/  FMUL R23, R23, R16 ;  /* 0x0000001017177220 */ /* 0x000fc80000400000 */
[----:B---3--:R-:W-:-:S05]  /*96d0*/  FFMA R23, R157, R2, R23 ;  /* 0x000000029d177223 */ /* 0x008fca0000000017 */
[----:B------:R-:W-:-:S05]  /*96e0*/  F2FP.TF32.F32.PACK_B R23, R23 ;  /* 0x00000017ff17723e */ /* 0x000fca00024050ff */
[----:B------:R3:W-:Y:S01]  /*96f0*/  @P1 STG.E desc[UR36][R4.64+0x20], R23 ;  /* 0x0000201704001986 */ /* 0x0007e2000c101924 */
[----:B------:R-:W-:Y:S05]  /*9700*/  @!P2 BRA `(.L_x_37) ;  /* 0x000000000004a947 */ /* 0x000fea0003800000 */
[----:B------:R4:W5:Y:S02]  /*9710*/  LDG.E.LTC128B R156, desc[UR36][R10.64+0x24] ;  /* 0x000024240a9c7981 */ /* 0x000964000c1e1920 */
.L_x_37:
[----:B------:R-:W-:Y:S05]  /*9720*/  BSYNC B1 ;  /* 0x0000000000017941 */ /* 0x000fea0003800000 */
.L_x_36:
[----:B------:R-:W2:Y:S01]  /*9730*/  LDL.LU R157, [R1+0x14] ;  /* 0x00001400019d7983 */ /* 0x000ea20000300800 */
[----:B---3-5:R-:W-:Y:S01]  /*9740*/  LOP3.LUT R23, R156, 0xffffe000, RZ, 0xc0, !PT ;  /* 0xffffe0009c177812 */ /* 0x028fe200078ec0ff */
[----:B------:R-:W-:Y:S01]  /*9750*/  BSSY B1, `(.L_x_38) ;  /* 0x0000008000017945 */ /* 0x000fe20003800000 */
[----:B------:R-:W-:-:S03]  /*9760*/  ISETP.GT.AND P1, PT, R0, 0x8, P0 ;  /* 0x000000080000780c */ /* 0x000fc60000724270 */
[----:B------:R-:W-:-:S04]  /*9770*/  FMUL R23, R23, R16 ;  /* 0x0000001017177220 */ /* 0x000fc80000400000 */
[----:B--2---:R-:W-:-:S05]  /*9780*/  FFMA R23, R157, R2, R23 ;  /* 0x000000029d177223 */ /* 0x004fca0000000017 */
[----:B------:R-:W-:-:S05]  /*9790*/  F2FP.TF32.F32.PACK_B R23, R23 ;  /* 0x00000017ff17723e */ /* 0x000fca00024050ff */
[----:B------:R2:W-:Y:S01]  /*97a0*/  @P2 STG.E desc[UR36][R4.64+0x24], R23 ;  /* 0x0000241704002986 */ /* 0x0005e2000c101924 */
[----:B------:R-:W-:Y:S05]  /*97b0*/  @!P1 BRA `(.L_x_39) ;  /* 0x0000000000049947 */ /* 0x000fea0003800000 */
[----:B------:R3:W5:Y:S02]  /*97c0*/  LDG.E.LTC128B R156, desc[UR36][R8.64+0x20] ;  /* 0x00002024089c7981 */ /* 0x000764000c1e1920 */
.L_x_39:
[----:B------:R-:W-:Y:S05]  /*97d0*/  BSYNC B1 ;  /* 0x0000000000017941 */ /* 0x000fea0003800000 */
.L_x_38:
[----:B------:R-:W4:Y:S01]  /*97e0*/  LDL.LU R157, [R1+0x18] ;  /* 0x00001800019d7983 */ /* 0x000f220000300800 */
[----:B--2--5:R-:W-:Y:S01]  /*97f0*/  LOP3.LUT R23, R156, 0xffffe000, RZ, 0xc0, !PT ;  /* 0xffffe0009c177812 */ /* 0x024fe200078ec0ff */
[----:B------:R-:W-:Y:S01]  /*9800*/  BSSY B1, `(.L_x_40) ;  /* 0x0000008000017945 */ /* 0x000fe20003800000 */
[----:B------:R-:W-:-:S03]  /*9810*/  ISETP.GT.AND P2, PT, R0, 0x9, P0 ;  /* 0x000000090000780c */ /* 0x000fc60000744270 */
[----:B------:R-:W-:-:S04]  /*9820*/  FMUL R23, R23, R16 ;  /* 0x0000001017177220 */ /* 0x000fc80000400000 */
[----:B----4-:R-:W-:-:S05]  /*9830*/  FFMA R23, R157, R2, R23 ;  /* 0x000000029d177223 */ /* 0x010fca0000000017 */
[----:B------:R-:W-:-:S05]  /*9840*/  F2FP.TF32.F32.PACK_B R23, R23 ;  /* 0x00000017ff17723e */ /* 0x000fca00024050ff */
[----:B------:R2:W-:Y:S01]  /*9850*/  @P1 STG.E desc[UR36][R6.64+0x20], R23 ;  /* 0x0000201706001986 */ /* 0x0005e2000c101924 */
[----:B------:R-:W-:Y:S05]  /*9860*/  @!P2 BRA `(.L_x_41) ;  /* 0x000000000004a947 */ /* 0x000fea0003800000 */
[----:B------:R4:W5:Y:S02]  /*9870*/  LDG.E.LTC128B R156, desc[UR36][R8.64+0x24] ;  /* 0x00002424089c7981 */ /* 0x000964000c1e1920 */
.L_x_41:
[----:B------:R-:W-:Y:S05]  /*9880*/  BSYNC B1 ;  /* 0x0000000000017941 */ /* 0x000fea0003800000 */
.L_x_40:
[----:B------:R-:W3:Y:S01]  /*9890*/  LDL.LU R157, [R1+0x1c] ;  /* 0x00001c00019d7983 */ /* 0x000ee20000300800 */
[----:B--2--5:R-:W-:Y:S01]  /*98a0*/  LOP3.LUT R23, R156, 0xffffe000, RZ, 0xc0, !PT ;  /* 0xffffe0009c177812 */ /* 0x024fe200078ec0ff */
        /* <DEDUP_REMOVED lines=8> */
.L_x_43:
[----:B------:R-:W-:Y:S05]  /*9930*/  BSYNC B1 ;  /* 0x0000000000017941 */ /* 0x000fea0003800000 */
.L_x_42:
        /* <DEDUP_REMOVED lines=10> */
.L_x_45:
[----:B------:R-:W-:Y:S05]  /*99e0*/  BSYNC B1 ;  /* 0x0000000000017941 */ /* 0x000fea0003800000 */
.L_x_44:
        /* <DEDUP_REMOVED lines=10> */
.L_x_47:
[----:B------:R-:W-:Y:S05]  /*9a90*/  BSYNC B1 ;  /* 0x0000000000017941 */ /* 0x000fea0003800000 */
.L_x_46:
        /* <DEDUP_REMOVED lines=10> */
.L_x_49:
[----:B------:R-:W-:Y:S05]  /*9b40*/  BSYNC B1 ;  /* 0x0000000000017941 */ /* 0x000fea0003800000 */
.L_x_48:
        /* <DEDUP_REMOVED lines=10> */
.L_x_51:
[----:B------:R-:W-:Y:S05]  /*9bf0*/  BSYNC B1 ;  /* 0x0000000000017941 */ /* 0x000fea0003800000 */
.L_x_50:
        /* <DEDUP_REMOVED lines=10> */
.L_x_53:
[----:B------:R-:W-:Y:S05]  /*9ca0*/  BSYNC B1 ;  /* 0x0000000000017941 */ /* 0x000fea0003800000 */
.L_x_52:
        /* <DEDUP_REMOVED lines=10> */
.L_x_55:
[----:B------:R-:W-:Y:S05]  /*9d50*/  BSYNC B1 ;  /* 0x0000000000017941 */ /* 0x000fea0003800000 */
.L_x_54:
        /* <DEDUP_REMOVED lines=10> */
.L_x_57:
[----:B------:R-:W-:Y:S05]  /*9e00*/  BSYNC B1 ;  /* 0x0000000000017941 */ /* 0x000fea0003800000 */
.L_x_56:
        /* <DEDUP_REMOVED lines=10> */
.L_x_59:
[----:B------:R-:W-:Y:S05]  /*9eb0*/  BSYNC B1 ;  /* 0x0000000000017941 */ /* 0x000fea0003800000 */
.L_x_58:
        /* <DEDUP_REMOVED lines=10> */
.L_x_61:
[----:B------:R-:W-:Y:S05]  /*9f60*/  BSYNC B1 ;  /* 0x0000000000017941 */ /* 0x000fea0003800000 */
.L_x_60:
        /* <DEDUP_REMOVED lines=10> */
.L_x_63:
[----:B------:R-:W-:Y:S05]  /*a010*/  BSYNC B1 ;  /* 0x0000000000017941 */ /* 0x000fea0003800000 */
.L_x_62:
        /* <DEDUP_REMOVED lines=10> */
.L_x_65:
[----:B------:R-:W-:Y:S05]  /*a0c0*/  BSYNC B1 ;  /* 0x0000000000017941 */ /* 0x000fea0003800000 */
.L_x_64:
        /* <DEDUP_REMOVED lines=10> */
.L_x_67:
[----:B------:R-:W-:Y:S05]  /*a170*/  BSYNC B1 ;  /* 0x0000000000017941 */ /* 0x000fea0003800000 */
.L_x_66:
        /* <DEDUP_REMOVED lines=10> */
.L_x_69:
[----:B------:R-:W-:Y:S05]  /*a220*/  BSYNC B1 ;  /* 0x0000000000017941 */ /* 0x000fea0003800000 */
.L_x_68:
        /* <DEDUP_REMOVED lines=10> */
.L_x_71:
[----:B------:R-:W-:Y:S05]  /*a2d0*/  BSYNC B1 ;  /* 0x0000000000017941 */ /* 0x000fea0003800000 */
.L_x_70:
        /* <DEDUP_REMOVED lines=10> */
.L_x_73:
[----:B------:R-:W-:Y:S05]  /*a380*/  BSYNC B1 ;  /* 0x0000000000017941 */ /* 0x000fea0003800000 */
.L_x_72:
        /* <DEDUP_REMOVED lines=10> */
.L_x_75:
[----:B------:R-:W-:Y:S05]  /*a430*/  BSYNC B1 ;  /* 0x0000000000017941 */ /* 0x000fea0003800000 */
.L_x_74:
        /* <DEDUP_REMOVED lines=10> */
.L_x_77:
[----:B------:R-:W-:Y:S05]  /*a4e0*/  BSYNC B1 ;  /* 0x0000000000017941 */ /* 0x000fea0003800000 */
.L_x_76:
        /* <DEDUP_REMOVED lines=10> */
.L_x_79:
[----:B------:R-:W-:Y:S05]  /*a590*/  BSYNC B1 ;  /* 0x0000000000017941 */ /* 0x000fea0003800000 */
.L_x_78:
        /* <DEDUP_REMOVED lines=10> */
.L_x_81:
[----:B------:R-:W-:Y:S05]  /*a640*/  BSYNC B1 ;  /* 0x0000000000017941 */ /* 0x000fea0003800000 */
.L_x_80:
        /* <DEDUP_REMOVED lines=10> */
.L_x_83:
[----:B------:R-:W-:Y:S05]  /*a6f0*/  BSYNC B1 ;  /* 0x0000000000017941 */ /* 0x000fea0003800000 */
.L_x_82:
        /* <DEDUP_REMOVED lines=10> */
.L_x_85:
[----:B------:R-:W-:Y:S05]  /*a7a0*/  BSYNC B1 ;  /* 0x0000000000017941 */ /* 0x000fea0003800000 */
.L_x_84:
        /* <DEDUP_REMOVED lines=10> */
.L_x_87:
[----:B------:R-:W-:Y:S05]  /*a850*/  BSYNC B1 ;  /* 0x0000000000017941 */ /* 0x000fea0003800000 */
.L_x_86:
        /* <DEDUP_REMOVED lines=10> */
.L_x_89:
[----:B------:R-:W-:Y:S05]  /*a900*/  BSYNC B1 ;  /* 0x0000000000017941 */ /* 0x000fea0003800000 */
.L_x_88:
        /* <DEDUP_REMOVED lines=10> */
.L_x_91:
[----:B------:R-:W-:Y:S05]  /*a9b0*/  BSYNC B1 ;  /* 0x0000000000017941 */ /* 0x000fea0003800000 */
.L_x_90:
        /* <DEDUP_REMOVED lines=10> */
.L_x_93:
[----:B------:R-:W-:Y:S05]  /*aa60*/  BSYNC B1 ;  /* 0x0000000000017941 */ /* 0x000fea0003800000 */
.L_x_92:
        /* <DEDUP_REMOVED lines=10> */
.L_x_95:
[----:B------:R-:W-:Y:S05]  /*ab10*/  BSYNC B1 ;  /* 0x0000000000017941 */ /* 0x000fea0003800000 */
.L_x_94:
        /* <DEDUP_REMOVED lines=10> */
.L_x_97:
[----:B------:R-:W-:Y:S05]  /*abc0*/  BSYNC B1 ;  /* 0x0000000000017941 */ /* 0x000fea0003800000 */
.L_x_96:
        /* <DEDUP_REMOVED lines=10> */
.L_x_99:
[----:B------:R-:W-:Y:S05]  /*ac70*/  BSYNC B1 ;  /* 0x0000000000017941 */ /* 0x000fea0003800000 */
.L_x_98:
        /* <DEDUP_REMOVED lines=10> */
.L_x_101:
[----:B------:R-:W-:Y:S05]  /*ad20*/  BSYNC B1 ;  /* 0x0000000000017941 */ /* 0x000fea0003800000 */
.L_x_100:
        /* <DEDUP_REMOVED lines=10> */
.L_x_103:
[----:B------:R-:W-:Y:S05]  /*add0*/  BSYNC B1 ;  /* 0x0000000000017941 */ /* 0x000fea0003800000 */
.L_x_102:
        /* <DEDUP_REMOVED lines=10> */
.L_x_105:
[----:B------:R-:W-:Y:S05]  /*ae80*/  BSYNC B1 ;  /* 0x0000000000017941 */ /* 0x000fea0003800000 */
.L_x_104:
        /* <DEDUP_REMOVED lines=10> */
.L_x_107:
[----:B------:R-:W-:Y:S05]  /*af30*/  BSYNC B1 ;  /* 0x0000000000017941 */ /* 0x000fea0003800000 */
.L_x_106:
        /* <DEDUP_REMOVED lines=10> */
.L_x_109:
[----:B------:R-:W-:Y:S05]  /*afe0*/  BSYNC B1 ;  /* 0x0000000000017941 */ /* 0x000fea0003800000 */
.L_x_108:
        /* <DEDUP_REMOVED lines=10> */
.L_x_111:
[----:B------:R-:W-:Y:S05]  /*b090*/  BSYNC B1 ;  /* 0x0000000000017941 */ /* 0x000fea0003800000 */
.L_x_110:
        /* <DEDUP_REMOVED lines=10> */
.L_x_113:
[----:B------:R-:W-:Y:S05]  /*b140*/  BSYNC B1 ;  /* 0x0000000000017941 */ /* 0x000fea0003800000 */
.L_x_112:
        /* <DEDUP_REMOVED lines=10> */
.L_x_115:
[----:B------:R-:W-:Y:S05]  /*b1f0*/  BSYNC B1 ;  /* 0x0000000000017941 */ /* 0x000fea0003800000 */
.L_x_114:
        /* <DEDUP_REMOVED lines=10> */
.L_x_117:
[----:B------:R-:W-:Y:S05]  /*b2a0*/  BSYNC B1 ;  /* 0x0000000000017941 */ /* 0x000fea0003800000 */
.L_x_116:
        /* <DEDUP_REMOVED lines=10> */
.L_x_119:
[----:B------:R-:W-:Y:S05]  /*b350*/  BSYNC B1 ;  /* 0x0000000000017941 */ /* 0x000fea0003800000 */
.L_x_118:
        /* <DEDUP_REMOVED lines=10> */
.L_x_121:
[----:B------:R-:W-:Y:S05]  /*b400*/  BSYNC B1 ;  /* 0x0000000000017941 */ /* 0x000fea0003800000 */
.L_x_120:
[----:B--2---:R-:W2:Y:S01]  /*b410*/  LDL.LU R23, [R1+0xbc] ;  /* 0x0000bc0001177983 */ /* 0x004ea20000300800 */
[----:B-----5:R-:W-:Y:S01]  /*b420*/  LOP3.LUT R157, R156, 0xffffe000, RZ, 0xc0, !PT ;  /* 0xffffe0009c9d7812 */ /* 0x020fe200078ec0ff */
[----:B------:R-:W-:Y:S01]  /*b430*/  BSSY B1, `(.L_x_122) ;  /* 0x0000009000017945 */ /* 0x000fe20003800000 */
[----:B------:R-:W-:-:S03]  /*b440*/  ISETP.GT.AND P1, PT, R0, 0x60, P3 ;  /* 0x000000600000780c */ /* 0x000fc60001f24270 */
[----:B------:R-:W-:-:S04]  /*b450*/  FMUL R157, R157, R16 ;  /* 0x000000109d9d7220 */ /* 0x000fc80000400000 */
[----:B--2---:R-:W-:Y:S01]  /*b460*/  FFMA R157, R23, R2, R157 ;  /* 0x00000002179d7223 */ /* 0x004fe2000000009d */
[----:B------:R-:W-:-:S04]  /*b470*/  IMAD.MOV.U32 R23, RZ, RZ, R156 ;  /* 0x000000ffff177224 */ /* 0x000fc800078e009c */
[----:B------:R-:W-:-:S05]  /*b480*/  F2FP.TF32.F32.PACK_B R157, R157 ;  /* 0x0000009dff9d723e */ /* 0x000fca00024050ff */
[----:B------:R2:W-:Y:S01]  /*b490*/  @P2 STG.E desc[UR36][R6.64+0x164], R157 ;  /* 0x0001649d06002986 */ /* 0x0005e2000c101924 */
[----:B------:R-:W-:Y:S05]  /*b4a0*/  @!P1 BRA `(.L_x_123) ;  /* 0x0000000000049947 */ /* 0x000fea0003800000 */
[----:B------:R0:W5:Y:S02]  /*b4b0*/  LDG.E.LTC128B R23, desc[UR36][R10.64+0x180] ;  /* 0x000180240a177981 */ /* 0x000164000c1e1920 */
.L_x_123:
[----:B------:R-:W-:Y:S05]  /*b4c0*/  BSYNC B1 ;  /* 0x0000000000017941 */ /* 0x000fea0003800000 */
.L_x_122:
[----:B--2---:R-:W2:Y:S01]  /*b4d0*/  LDL.LU R157, [R1+0xc0] ;  /* 0x0000c000019d7983 */ /* 0x004ea20000300800 */
[----:B-----5:R-:W-:Y:S01]  /*b4e0*/  LOP3.LUT R156, R23, 0xffffe000, RZ, 0xc0, !PT ;  /* 0xffffe000179c7812 */ /* 0x020fe200078ec0ff */
        /* <DEDUP_REMOVED lines=8> */
.L_x_125:
[----:B------:R-:W-:Y:S05]  /*b570*/  BSYNC B1 ;  /* 0x0000000000017941 */ /* 0x000fea0003800000 */
.L_x_124:
        /* <DEDUP_REMOVED lines=10> */
.L_x_127:
[----:B------:R-:W-:Y:S05]  /*b620*/  BSYNC B1 ;  /* 0x0000000000017941 */ /* 0x000fea0003800000 */
.L_x_126:
        /* <DEDUP_REMOVED lines=10> */
.L_x_129:
[----:B------:R-:W-:Y:S05]  /*b6d0*/  BSYNC B1 ;  /* 0x0000000000017941 */ /* 0x000fea0003800000 */
.L_x_128:
        /* <DEDUP_REMOVED lines=10> */
.L_x_131:
[----:B------:R-:W-:Y:S05]  /*b780*/  BSYNC B1 ;  /* 0x0000000000017941 */ /* 0x000fea0003800000 */
.L_x_130:
        /* <DEDUP_REMOVED lines=10> */
.L_x_133:
[----:B------:R-:W-:Y:S05]  /*b830*/  BSYNC B1 ;  /* 0x0000000000017941 */ /* 0x000fea0003800000 */
.L_x_132:
        /* <DEDUP_REMOVED lines=10> */
.L_x_135:
[----:B------:R-:W-:Y:S05]  /*b8e0*/  BSYNC B1 ;  /* 0x0000000000017941 */ /* 0x000fea0003800000 */
.L_x_134:
        /* <DEDUP_REMOVED lines=10> */
.L_x_137:
[----:B------:R-:W-:Y:S05]  /*b990*/  BSYNC B1 ;  /* 0x0000000000017941 */ /* 0x000fea0003800000 */
.L_x_136:
        /* <DEDUP_REMOVED lines=10> */
.L_x_139:
[----:B------:R-:W-:Y:S05]  /*ba40*/  BSYNC B1 ;  /* 0x0000000000017941 */ /* 0x000fea0003800000 */
.L_x_138:
        /* <DEDUP_REMOVED lines=10> */
.L_x_141:
[----:B------:R-:W-:Y:S05]  /*baf0*/  BSYNC B1 ;  /* 0x0000000000017941 */ /* 0x000fea0003800000 */
.L_x_140:
        /* <DEDUP_REMOVED lines=10> */
.L_x_143:
[----:B------:R-:W-:Y:S05]  /*bba0*/  BSYNC B1 ;  /* 0x0000000000017941 */ /* 0x000fea0003800000 */
.L_x_142:
        /* <DEDUP_REMOVED lines=10> */
.L_x_145:
[----:B------:R-:W-:Y:S05]  /*bc50*/  BSYNC B1 ;  /* 0x0000000000017941 */ /* 0x000fea0003800000 */
.L_x_144:
        /* <DEDUP_REMOVED lines=10> */
.L_x_147:
[----:B------:R-:W-:Y:S05]  /*bd00*/  BSYNC B1 ;  /* 0x0000000000017941 */ /* 0x000fea0003800000 */
.L_x_146:
        /* <DEDUP_REMOVED lines=10> */
.L_x_149:
[----:B------:R-:W-:Y:S05]  /*bdb0*/  BSYNC B1 ;  /* 0x0000000000017941 */ /* 0x000fea0003800000 */
.L_x_148:
        /* <DEDUP_REMOVED lines=10> */
.L_x_151:
[----:B------:R-:W-:Y:S05]  /*be60*/  BSYNC B1 ;  /* 0x0000000000017941 */ /* 0x000fea0003800000 */
.L_x_150:
        /* <DEDUP_REMOVED lines=10> */
.L_x_153:
[----:B------:R-:W-:Y:S05]  /*bf10*/  BSYNC B1 ;  /* 0x0000000000017941 */ /* 0x000fea0003800000 */
.L_x_152:
        /* <DEDUP_REMOVED lines=10> */
.L_x_155:
[----:B------:R-:W-:Y:S05]  /*bfc0*/  BSYNC B1 ;  /* 0x0000000000017941 */ /* 0x000fea0003800000 */
.L_x_154:
        /* <DEDUP_REMOVED lines=10> */
.L_x_157:
[----:B------:R-:W-:Y:S05]  /*c070*/  BSYNC B1 ;  /* 0x0000000000017941 */ /* 0x000fea0003800000 */
.L_x_156:
        /* <DEDUP_REMOVED lines=10> */
.L_x_159:
[----:B------:R-:W-:Y:S05]  /*c120*/  BSYNC B1 ;  /* 0x0000000000017941 */ /* 0x000fea0003800000 */
.L_x_158:
        /* <DEDUP_REMOVED lines=10> */
.L_x_161:
[----:B------:R-:W-:Y:S05]  /*c1d0*/  BSYNC B1 ;  /* 0x0000000000017941 */ /* 0x000fea0003800000 */
.L_x_160:
        /* <DEDUP_REMOVED lines=10> */
.L_x_163:
[----:B------:R-:W-:Y:S05]  /*c280*/  BSYNC B1 ;  /* 0x0000000000017941 */ /* 0x000fea0003800000 */
.L_x_162:
        /* <DEDUP_REMOVED lines=10> */
.L_x_165:
[----:B------:R-:W-:Y:S05]  /*c330*/  BSYNC B1 ;  /* 0x0000000000017941 */ /* 0x000fea0003800000 */
.L_x_164:
        /* <DEDUP_REMOVED lines=10> */
.L_x_167:
[----:B------:R-:W-:Y:S05]  /*c3e0*/  BSYNC B1 ;  /* 0x0000000000017941 */ /* 0x000fea0003800000 */
.L_x_166:
        /* <DEDUP_REMOVED lines=10> */
.L_x_169:
[----:B------:R-:W-:Y:S05]  /*c490*/  BSYNC B1 ;  /* 0x0000000000017941 */ /* 0x000fea0003800000 */
.L_x_168:
        /* <DEDUP_REMOVED lines=10> */
.L_x_171:
[----:B------:R-:W-:Y:S05]  /*c540*/  BSYNC B1 ;  /* 0x0000000000017941 */ /* 0x000fea0003800000 */
.L_x_170:
        /* <DEDUP_REMOVED lines=10> */
.L_x_173:
[----:B------:R-:W-:Y:S05]  /*c5f0*/  BSYNC B1 ;  /* 0x0000000000017941 */ /* 0x000fea0003800000 */
.L_x_172:
        /* <DEDUP_REMOVED lines=10> */
.L_x_175:
[----:B------:R-:W-:Y:S05]  /*c6a0*/  BSYNC B1 ;  /* 0x0000000000017941 */ /* 0x000fea0003800000 */
.L_x_174:
        /* <DEDUP_REMOVED lines=10> */
.L_x_177:
[----:B------:R-:W-:Y:S05]  /*c750*/  BSYNC B1 ;  /* 0x0000000000017941 */ /* 0x000fea0003800000 */
.L_x_176:
        /* <DEDUP_REMOVED lines=10> */
.L_x_179:
[----:B------:R-:W-:Y:S05]  /*c800*/  BSYNC B1 ;  /* 0x0000000000017941 */ /* 0x000fea0003800000 */
.L_x_178:
        /* <DEDUP_REMOVED lines=10> */
.L_x_181:
[----:B------:R-:W-:Y:S05]  /*c8b0*/  BSYNC B1 ;  /* 0x0000000000017941 */ /* 0x000fea0003800000 */
.L_x_180:
        /* <DEDUP_REMOVED lines=10> */
.L_x_183:
[----:B------:R-:W-:Y:S05]  /*c960*/  BSYNC B1 ;  /* 0x0000000000017941 */ /* 0x000fea0003800000 */
.L_x_182:
        /* <DEDUP_REMOVED lines=10> */
.L_x_185:
[----:B------:R-:W-:Y:S05]  /*ca10*/  BSYNC B1 ;  /* 0x0000000000017941 */ /* 0x000fea0003800000 */
.L_x_184:
        /* <DEDUP_REMOVED lines=10> */
.L_x_187:
[----:B------:R-:W-:Y:S05]  /*cac0*/  BSYNC B1 ;  /* 0x0000000000017941 */ /* 0x000fea0003800000 */
.L_x_186:
        /* <DEDUP_REMOVED lines=10> */
.L_x_189:
[----:B------:R-:W-:Y:S05]  /*cb70*/  BSYNC B1 ;  /* 0x0000000000017941 */ /* 0x000fea0003800000 */
.L_x_188:
        /* <DEDUP_REMOVED lines=10> */
.L_x_191:
[----:B------:R-:W-:Y:S05]  /*cc20*/  BSYNC B1 ;  /* 0x0000000000017941 */ /* 0x000fea0003800000 */
.L_x_190:
        /* <DEDUP_REMOVED lines=10> */
.L_x_193:
[----:B------:R-:W-:Y:S05]  /*ccd0*/  BSYNC B1 ;  /* 0x0000000000017941 */ /* 0x000fea0003800000 */
.L_x_192:
        /* <DEDUP_REMOVED lines=10> */
.L_x_195:
[----:B------:R-:W-:Y:S05]  /*cd80*/  BSYNC B1 ;  /* 0x0000000000017941 */ /* 0x000fea0003800000 */
.L_x_194:
        /* <DEDUP_REMOVED lines=10> */
.L_x_197:
[----:B------:R-:W-:Y:S05]  /*ce30*/  BSYNC B1 ;  /* 0x0000000000017941 */ /* 0x000fea0003800000 */
.L_x_196:
        /* <DEDUP_REMOVED lines=10> */
.L_x_199:
[----:B------:R-:W-:Y:S05]  /*cee0*/  BSYNC B1 ;  /* 0x0000000000017941 */ /* 0x000fea0003800000 */
.L_x_198:
        /* <DEDUP_REMOVED lines=10> */
.L_x_201:
[----:B------:R-:W-:Y:S05]  /*cf90*/  BSYNC B1 ;  /* 0x0000000000017941 */ /* 0x000fea0003800000 */
.L_x_200:
        /* <DEDUP_REMOVED lines=10> */
.L_x_203:
[----:B------:R-:W-:Y:S05]  /*d040*/  BSYNC B1 ;  /* 0x0000000000017941 */ /* 0x000fea0003800000 */
.L_x_202:
        /* <DEDUP_REMOVED lines=10> */
.L_x_205:
[----:B------:R-:W-:Y:S05]  /*d0f0*/  BSYNC B1 ;  /* 0x0000000000017941 */ /* 0x000fea0003800000 */
.L_x_204:
        /* <DEDUP_REMOVED lines=10> */
.L_x_207:
[----:B------:R-:W-:Y:S05]  /*d1a0*/  BSYNC B1 ;  /* 0x0000000000017941 */ /* 0x000fea0003800000 */
.L_x_206:
        /* <DEDUP_REMOVED lines=10> */
.L_x_209:
[----:B------:R-:W-:Y:S05]  /*d250*/  BSYNC B1 ;  /* 0x0000000000017941 */ /* 0x000fea0003800000 */
.L_x_208:
        /* <DEDUP_REMOVED lines=10> */
.L_x_211:
[----:B------:R-:W-:Y:S05]  /*d300*/  BSYNC B1 ;  /* 0x0000000000017941 */ /* 0x000fea0003800000 */
.L_x_210:
        /* <DEDUP_REMOVED lines=10> */
.L_x_213:
[----:B------:R-:W-:Y:S05]  /*d3b0*/  BSYNC B1 ;  /* 0x0000000000017941 */ /* 0x000fea0003800000 */
.L_x_212:
        /* <DEDUP_REMOVED lines=10> */
.L_x_215:
[----:B------:R-:W-:Y:S05]  /*d460*/  BSYNC B1 ;  /* 0x0000000000017941 */ /* 0x000fea0003800000 */
.L_x_214:
        /* <DEDUP_REMOVED lines=10> */
.L_x_217:
[----:B------:R-:W-:Y:S05]  /*d510*/  BSYNC B1 ;  /* 0x0000000000017941 */ /* 0x000fea0003800000 */
.L_x_216:
        /* <DEDUP_REMOVED lines=10> */
.L_x_219:
[----:B------:R-:W-:Y:S05]  /*d5c0*/  BSYNC B1 ;  /* 0x0000000000017941 */ /* 0x000fea0003800000 */
.L_x_218:
        /* <DEDUP_REMOVED lines=10> */
.L_x_221:
[----:B------:R-:W-:Y:S05]  /*d670*/  BSYNC B1 ;  /* 0x0000000000017941 */ /* 0x000fea0003800000 */
.L_x_220:
        /* <DEDUP_REMOVED lines=10> */
.L_x_223:
[----:B------:R-:W-:Y:S05]  /*d720*/  BSYNC B1 ;  /* 0x0000000000017941 */ /* 0x000fea0003800000 */
.L_x_222:
        /* <DEDUP_REMOVED lines=10> */
.L_x_225:
[----:B------:R-:W-:Y:S05]  /*d7d0*/  BSYNC B1 ;  /* 0x0000000000017941 */ /* 0x000fea0003800000 */
.L_x_224:
        /* <DEDUP_REMOVED lines=10> */
.L_x_227:
[----:B------:R-:W-:Y:S05]  /*d880*/  BSYNC B1 ;  /* 0x0000000000017941 */ /* 0x000fea0003800000 */
.L_x_226:
        /* <DEDUP_REMOVED lines=10> */
.L_x_229:
[----:B------:R-:W-:Y:S05]  /*d930*/  BSYNC B1 ;  /* 0x0000000000017941 */ /* 0x000fea0003800000 */
.L_x_228:
        /* <DEDUP_REMOVED lines=10> */
.L_x_231:
[----:B------:R-:W-:Y:S05]  /*d9e0*/  BSYNC B1 ;  /* 0x0000000000017941 */ /* 0x000fea0003800000 */
.L_x_230:
        /* <DEDUP_REMOVED lines=10> */
.L_x_233:
[----:B------:R-:W-:Y:S05]  /*da90*/  BSYNC B1 ;  /* 0x0000000000017941 */ /* 0x000fea0003800000 */
.L_x_232:
        /* <DEDUP_REMOVED lines=10> */
.L_x_235:
[----:B------:R-:W-:Y:S05]  /*db40*/  BSYNC B1 ;  /* 0x0000000000017941 */ /* 0x000fea0003800000 */
.L_x_234:
        /* <DEDUP_REMOVED lines=10> */
.L_x_237:
[----:B------:R-:W-:Y:S05]  /*dbf0*/  BSYNC B1 ;  /* 0x0000000000017941 */ /* 0x000fea0003800000 */
.L_x_236:
        /* <DEDUP_REMOVED lines=10> */
.L_x_239:
[----:B------:R-:W-:Y:S05]  /*dca0*/  BSYNC B1 ;  /* 0x0000000000017941 */ /* 0x000fea0003800000 */
.L_x_238:
        /* <DEDUP_REMOVED lines=10> */
.L_x_241:
[----:B------:R-:W-:Y:S05]  /*dd50*/  BSYNC B1 ;  /* 0x0000000000017941 */ /* 0x000fea0003800000 */
.L_x_240:
        /* <DEDUP_REMOVED lines=10> */
.L_x_243:
[----:B------:R-:W-:Y:S05]  /*de00*/  BSYNC B1 ;  /* 0x0000000000017941 */ /* 0x000fea0003800000 */
.L_x_242:
        /* <DEDUP_REMOVED lines=10> */
.L_x_245:
[----:B------:R-:W-:Y:S05]  /*deb0*/  BSYNC B1 ;  /* 0x0000000000017941 */ /* 0x000fea0003800000 */
.L_x_244:
        /* <DEDUP_REMOVED lines=10> */
.L_x_247:
[----:B------:R-:W-:Y:S05]  /*df60*/  BSYNC B1 ;  /* 0x0000000000017941 */ /* 0x000fea0003800000 */
.L_x_246:
        /* <DEDUP_REMOVED lines=10> */
.L_x_249:
[----:B------:R-:W-:Y:S05]  /*e010*/  BSYNC B1 ;  /* 0x0000000000017941 */ /* 0x000fea0003800000 */
.L_x_248:
        /* <DEDUP_REMOVED lines=10> */
.L_x_251:
[----:B------:R-:W-:Y:S05]  /*e0c0*/  BSYNC B1 ;  /* 0x0000000000017941 */ /* 0x000fea0003800000 */
.L_x_250:
        /* <DEDUP_REMOVED lines=10> */
.L_x_253:
[----:B------:R-:W-:Y:S05]  /*e170*/  BSYNC B1 ;  /* 0x0000000000017941 */ /* 0x000fea0003800000 */
.L_x_252:
        /* <DEDUP_REMOVED lines=10> */
.L_x_255:
[----:B------:R-:W-:Y:S05]  /*e220*/  BSYNC B1 ;  /* 0x0000000000017941 */ /* 0x000fea0003800000 */
.L_x_254:
        /* <DEDUP_REMOVED lines=10> */
.L_x_257:
[----:B------:R-:W-:Y:S05]  /*e2d0*/  BSYNC B1 ;  /* 0x0000000000017941 */ /* 0x000fea0003800000 */
.L_x_256:
        /* <DEDUP_REMOVED lines=10> */
.L_x_259:
[----:B------:R-:W-:Y:S05]  /*e380*/  BSYNC B1 ;  /* 0x0000000000017941 */ /* 0x000fea0003800000 */
.L_x_258:
        /* <DEDUP_REMOVED lines=10> */
.L_x_261:
[----:B------:R-:W-:Y:S05]  /*e430*/  BSYNC B1 ;  /* 0x0000000000017941 */ /* 0x000fea0003800000 */
.L_x_260:
        /* <DEDUP_REMOVED lines=10> */
.L_x_263:
[----:B------:R-:W-:Y:S05]  /*e4e0*/  BSYNC B1 ;  /* 0x0000000000017941 */ /* 0x000fea0003800000 */
.L_x_262:
        /* <DEDUP_REMOVED lines=10> */
.L_x_265:
[----:B------:R-:W-:Y:S05]  /*e590*/  BSYNC B1 ;  /* 0x0000000000017941 */ /* 0x000fea0003800000 */
.L_x_264:
        /* <DEDUP_REMOVED lines=10> */
.L_x_267:
[----:B------:R-:W-:Y:S05]  /*e640*/  BSYNC B1 ;  /* 0x0000000000017941 */ /* 0x000fea0003800000 */
.L_x_266:
        /* <DEDUP_REMOVED lines=10> */
.L_x_269:
[----:B------:R-:W-:Y:S05]  /*e6f0*/  BSYNC B1 ;  /* 0x0000000000017941 */ /* 0x000fea0003800000 */
.L_x_268:
        /* <DEDUP_REMOVED lines=10> */
.L_x_271:
[----:B------:R-:W-:Y:S05]  /*e7a0*/  BSYNC B1 ;  /* 0x0000000000017941 */ /* 0x000fea0003800000 */
.L_x_270:
        /* <DEDUP_REMOVED lines=10> */
.L_x_273:
[----:B------:R-:W-:Y:S05]  /*e850*/  BSYNC B1 ;  /* 0x0000000000017941 */ /* 0x000fea0003800000 */
.L_x_272:
        /* <DEDUP_REMOVED lines=10> */
.L_x_275:
[----:B------:R-:W-:Y:S05]  /*e900*/  BSYNC B1 ;  /* 0x0000000000017941 */ /* 0x000fea0003800000 */
.L_x_274:
        /* <DEDUP_REMOVED lines=10> */
.L_x_277:
[----:B------:R-:W-:Y:S05]  /*e9b0*/  BSYNC B1 ;  /* 0x0000000000017941 */ /* 0x000fea0003800000 */
.L_x_276:
[----:B01-34-:R-:W3:Y:S01]  /*e9c0*/  LDL.LU R10, [R1+0x1f4] ;  /* 0x0001f400010a7983 */ /* 0x01bee20000300800 */
        /* <DEDUP_REMOVED lines=9> */
.L_x_279:
[----:B------:R-:W-:Y:S05]  /*ea60*/  BSYNC B1 ;  /* 0x0000000000017941 */ /* 0x000fea0003800000 */
.L_x_278:
[----:B------:R-:W3:Y:S01]  /*ea70*/  LDL.LU R10, [R1+0x1f8] ;  /* 0x0001f800010a7983 */ /* 0x000ee20000300800 */
[----:B0----5:R-:W-:Y:S01]  /*ea80*/  LOP3.LUT R11, R23, 0xffffe000, RZ, 0xc0, !PT ;  /* 0xffffe000170b7812 */ /* 0x021fe200078ec0ff */
[----:B------:R-:W-:Y:S01]  /*ea90*/  BSSY B1, `(.L_x_280) ;  /* 0x000000b000017945 */ /* 0x000fe20003800000 */
[----:B------:R-:W-:Y:S02]  /*eaa0*/  ISETP.GT.AND P1, PT, R0, 0xf9, P0 ;  /* 0x000000f90000780c */ /* 0x000fe40000724270 */
[----:B------:R-:W-:Y:S01]  /*eab0*/  IADD3 R169, P2, R3, 0x80, RZ ;  /* 0x0000008003a97810 */ /* 0x000fe20007f5e0ff */
[----:B------:R-:W-:-:S03]  /*eac0*/  FMUL R11, R11, R16 ;  /* 0x000000100b0b7220 */ /* 0x000fc60000400000 */
[----:B------:R-:W-:Y:S01]  /*ead0*/  IADD3.X R3, RZ, UR7, RZ, P2, !PT ;  /* 0x00000007ff037c10 */ /* 0x000fe200097fe4ff */
[----:B---3--:R-:W-:-:S04]  /*eae0*/  FFMA R11, R10, R2, R11 ;  /* 0x000000020a0b7223 */ /* 0x008fc8000000000b */
[----:B------:R-:W-:Y:S01]  /*eaf0*/  IMAD R10, R3, R14, RZ ;  /* 0x0000000e030a7224 */ /* 0x000fe200078e02ff */
[----:B------:R-:W-:-:S05]  /*eb00*/  F2FP.TF32.F32.PACK_B R11, R11 ;  /* 0x0000000bff0b723e */ /* 0x000fca00024050ff */
[----:B------:R0:W-:Y:S01]  /*eb10*/  @P4 STG.E desc[UR36][R6.64+0x3e0], R11 ;  /* 0x0003e00b06004986 */ /* 0x0001e2000c101924 */
[----:B------:R-:W-:Y:S05]  /*eb20*/  @!P1 BRA `(.L_x_281) ;  /* 0x0000000000049947 */ /* 0x000fea0003800000 */
[----:B------:R3:W5:Y:S02]  /*eb30*/  LDG.E.LTC128B R23, desc[UR36][R8.64+0x3e4] ;  /* 0x0003e42408177981 */ /* 0x000764000c1e1920 */
.L_x_281:
[----:B------:R-:W-:Y:S05]  /*eb40*/  BSYNC B1 ;  /* 0x0000000000017941 */ /* 0x000fea0003800000 */
.L_x_280:
[----:B0-----:R-:W4:Y:S01]  /*eb50*/  LDL.LU R11, [R1+0x1fc] ;  /* 0x0001fc00010b7983 */ /* 0x001f220000300800 */
[----:B-----5:R-:W-:Y:S01]  /*eb60*/  LOP3.LUT R3, R23, 0xffffe000, RZ, 0xc0, !PT ;  /* 0xffffe00017037812 */ /* 0x020fe200078ec0ff */
[C---:B------:R-:W-:Y:S01]  /*eb70*/  IMAD R167, R169.reuse, R15, R10 ;  /* 0x0000000fa9a77224 */ /* 0x040fe200078e020a */
[----:B------:R-:W-:Y:S01]  /*eb80*/  ISETP.GT.AND P0, PT, R158, 0x80, PT ;  /* 0x000000809e00780c */ /* 0x000fe20003f04270 */
[----:B-1-3--:R-:W-:-:S04]  /*eb90*/  IMAD.WIDE.U32 R8, R169, R14, R20 ;  /* 0x0000000ea9087225 */ /* 0x00afc800078e0014 */
[----:B------:R-:W-:Y:S01]  /*eba0*/  FMUL R3, R3, R16 ;  /* 0x0000001003037220 */ /* 0x000fe20000400000 */
[----:B------:R-:W-:Y:S01]  /*ebb0*/  ISETP.GT.AND P4, PT, R0, RZ, P0 ;  /* 0x000000ff0000720c */ /* 0x000fe20000784270 */
[----:B------:R-:W-:Y:S01]  /*ebc0*/  IMAD.IADD R9, R9, 0x1, R167 ;  /* 0x0000000109097824 */ /* 0x000fe200078e02a7 */
[----:B------:R-:W-:Y:S01]  /*ebd0*/  LEA R10, P2, R8, R12, 0x2 ;  /* 0x0000000c080a7211 */ /* 0x000fe200078410ff */
[----:B----4-:R-:W-:-:S03]  /*ebe0*/  FFMA R15, R11, R2, R3 ;  /* 0x000000020b0f7223 */ /* 0x010fc60000000003 */
[----:B------:R-:W-:Y:S02]  /*ebf0*/  LEA.HI.X R11, R8, R13, R9, 0x2, P2 ;  /* 0x0000000d080b7211 */ /* 0x000fe400010f1409 */
[----:B------:R-:W-:-:S05]  /*ec00*/  F2FP.TF32.F32.PACK_B R15, R15 ;  /* 0x0000000fff0f723e */ /* 0x000fca00024050ff */
[----:B------:R0:W-:Y:S04]  /*ec10*/  @P1 STG.E desc[UR36][R6.64+0x3e4], R15 ;  /* 0x0003e40f06001986 */ /* 0x0001e8000c101924 */
[----:B------:R-:W3:Y:S01]  /*ec20*/  @P4 LDG.E.LTC128B R23, desc[UR36][R10.64] ;  /* 0x000000240a174981 */ /* 0x000ee2000c1e1920 */
[----:B------:R-:W-:Y:S01]  /*ec30*/  IMAD.WIDE.U32 R8, R169, R14, R18 ;  /* 0x0000000ea9087225 */ /* 0x000fe200078e0012 */
[----:B------:R-:W-:Y:S01]  /*ec40*/  ISETP.GT.AND P2, PT, R0, 0x1, P0 ;  /* 0x000000010000780c */ /* 0x000fe20000744270 */
[----:B------:R-:W-:Y:S02]  /*ec50*/  BSSY B1, `(.L_x_282) ;  /* 0x0000014000017945 */ /* 0x000fe40003800000 */
[----:B------:R-:W-:Y:S02]  /*ec60*/  IMAD.U32 R163, RZ, RZ, UR8 ;  /* 0x00000008ffa37e24 */ /* 0x000fe4000f8e00ff */
[----:B------:R-:W-:-:S02]  /*ec70*/  IMAD.IADD R9, R167, 0x1, R9 ;  /* 0x00000001a7097824 */ /* 0x000fc400078e0209 */
[----:B------:R-:W-:Y:S02]  /*ec80*/  IMAD.U32 R165, RZ, RZ, UR8 ;  /* 0x00000008ffa57e24 */ /* 0x000fe4000f8e00ff */
[----:B------:R-:W-:Y:S02]  /*ec90*/  IMAD.U32 R164, RZ, RZ, UR9 ;  /* 0x00000009ffa47e24 */ /* 0x000fe4000f8e00ff */
[----:B------:R-:W-:Y:S02]  /*eca0*/  IMAD.SHL.U32 R163, R163, 0x200, RZ ;  /* 0x00000200a3a37824 */ /* 0x000fe400078e00ff */
[----:B--2---:R-:W-:Y:S01]  /*ecb0*/  IMAD.WIDE.U32 R156, R22, UR43, R8 ;  /* 0x0000002b169c7c25 */ /* 0x004fe2000f8e0008 */
[----:B------:R-:W-:Y:S02]  /*ecc0*/  SHF.L.U64.HI R165, R165, 0x9, R164 ;  /* 0x00000009a5a57819 */ /* 0x000fe400000102a4 */
[----:B------:R-:W-:Y:S02]  /*ecd0*/  IADD3 R8, P1, R163, R4, RZ ;  /* 0x00000004a3087210 */ /* 0x000fe40007f3e0ff */
[----:B0-----:R-:W-:-:S03]  /*ece0*/  LEA R6, P3, R156, R12, 0x2 ;  /* 0x0000000c9c067211 */ /* 0x001fc600078610ff */
[----:B------:R-:W-:Y:S01]  /*ecf0*/  IMAD.X R9, R165, 0x1, R5, P1 ;  /* 0x00000001a5097824 */ /* 0x000fe200008e0605 */
[----:B---3--:R-:W-:-:S05]  /*ed00*/  LOP3.LUT R3, R23, 0xffffe000, RZ, 0xc0, !PT ;  /* 0xffffe00017037812 */ /* 0x008fca00078ec0ff */
[----:B------:R-:W-:-:S04]  /*ed10*/  FMUL R3, R3, R16 ;  /* 0x0000001003037220 */ /* 0x000fc80000400000 */
[----:B------:R-:W-:Y:S01]  /*ed20*/  FFMA R11, R24, R2, R3 ;  /* 0x00000002180b7223 */ /* 0x000fe20000000003 */
[----:B------:R-:W-:-:S04]  /*ed30*/  IMAD.IADD R3, R159, 0x1, R157 ;  /* 0x000000019f037824 */ /* 0x000fc800078e029d */
[----:B------:R-:W-:Y:S02]  /*ed40*/  F2FP.TF32.F32.PACK_B R11, R11 ;  /* 0x0000000bff0b723e */ /* 0x000fe400024050ff */
[----:B------:R-:W-:-:S03]  /*ed50*/  LEA.HI.X R7, R156, R13, R3, 0x2, P3 ;  /* 0x0000000d9c077211 */ /* 0x000fc600018f1403 */
[----:B------:R0:W-:Y:S01]  /*ed60*/  @P4 STG.E desc[UR36][R8.64], R11 ;  /* 0x0000000b08004986 */ /* 0x0001e2000c101924 */
[----:B------:R-:W-:Y:S05]  /*ed70*/  @!P2 BRA `(.L_x_283) ;  /* 0x000000000004a947 */ /* 0x000fea0003800000 */
[----:B------:R1:W5:Y:S02]  /*ed80*/  LDG.E.LTC128B R23, desc[UR36][R6.64+0x4] ;  /* 0x0000042406177981 */ /* 0x000364000c1e1920 */
.L_x_283:
[----:B------:R-:W-:Y:S05]  /*ed90*/  BSYNC B1 ;  /* 0x0000000000017941 */ /* 0x000fea0003800000 */
.L_x_282:
[----:B-----5:R-:W-:Y:S01]  /*eda0*/  LOP3.LUT R3, R23, 0xffffe000, RZ, 0xc0, !PT ;  /* 0xffffe00017037812 */ /* 0x020fe200078ec0ff */
[----:B------:R-:W-:Y:S01]  /*edb0*/  IMAD.WIDE.U32 R14, R169, R14, R154 ;  /* 0x0000000ea90e7225 */ /* 0x000fe200078e009a */
[----:B------:R-:W-:Y:S01]  /*edc0*/  ISETP.GT.AND P1, PT, R158, 0x88, PT ;  /* 0x000000889e00780c */ /* 0x000fe20003f24270 */
[----:B------:R-:W-:Y:S02]  /*edd0*/  BSSY B1, `(.L_x_284) ;  /* 0x0000010000017945 */ /* 0x000fe40003800000 */
[----:B------:R-:W-:Y:S01]  /*ede0*/  FMUL R10, R3, R16 ;  /* 0x00000010030a7220 */ /* 0x000fe20000400000 */
[----:B------:R-:W-:Y:S01]  /*edf0*/  ISETP.GT.AND P3, PT, R0, RZ, P1 ;  /* 0x000000ff0000720c */ /* 0x000fe20000f64270 */
[----:B------:R-:W-:Y:S01]  /*ee00*/  IMAD.IADD R167, R167, 0x1, R15 ;  /* 0x00000001a7a77824 */ /* 0x000fe200078e020f */
[----:B------:R-:W-:Y:S01]  /*ee10*/  IADD3 R152, P4, R152, R14, RZ ;  /* 0x0000000e98987210 */ /* 0x000fe20007f9e0ff */
[----:B------:R-:W-:Y:S01]  /*ee20*/  FFMA R25, R25, R2, R10 ;  /* 0x0000000219197223 */ /* 0x000fe2000000000a */
[----:B------:R-:W-:Y:S01]  /*ee30*/  IADD3 R14, P5, R18, R14, RZ ;  /* 0x0000000e120e7210 */ /* 0x000fe20007fbe0ff */
[----:B------:R-:W-:-:S02]  /*ee40*/  IMAD.MOV.U32 R3, RZ, RZ, R23 ;  /* 0x000000ffff037224 */ /* 0x000fc400078e0017 */
[----:B------:R-:W-:Y:S01]  /*ee50*/  IMAD.X R20, R167, 0x1, R21, P4 ;  /* 0x00000001a7147824 */ /* 0x000fe200020e0615 */
[----:B------:R-:W-:Y:S02]  /*ee60*/  F2FP.TF32.F32.PACK_B R25, R25 ;  /* 0x00000019ff19723e */ /* 0x000fe400024050ff */
[C---:B------:R-:W-:Y:S02]  /*ee70*/  LEA R10, P4, R152.reuse, R12, 0x2 ;  /* 0x0000000c980a7211 */ /* 0x040fe400078810ff */
[----:B------:R-:W-:Y:S01]  /*ee80*/  IADD3.X R15, R19, R167, RZ, P5, !PT ;  /* 0x000000a7130f7210 */ /* 0x000fe20002ffe4ff */
[----:B------:R2:W-:Y:S01]  /*ee90*/  @P2 STG.E desc[UR36][R8.64+0x4], R25 ;  /* 0x0000041908002986 */ /* 0x0005e2000c101924 */
[----:B0-----:R-:W-:Y:S01]  /*eea0*/  LEA.HI.X R11, R152, R13, R20, 0x2, P4 ;  /* 0x0000000d980b7211 */ /* 0x001fe200020f1414 */
[----:B------:R-:W-:Y:S08]  /*eeb0*/  @!P3 BRA `(.L_x_285) ;  /* 0x000000000004b947 */ /* 0x000ff00003800000 */
[----:B------:R0:W5:Y:S02]  /*eec0*/  LDG.E.LTC128B R3, desc[UR36][R10.64] ;  /* 0x000000240a037981 */ /* 0x000164000c1e1920 */
.L_x_285:
[----:B------:R-:W-:Y:S05]  /*eed0*/  BSYNC B1 ;  /* 0x0000000000017941 */ /* 0x000fea0003800000 */
.L_x_284:
[----:B0----5:R-:W-:Y:S01]  /*eee0*/  LOP3.LUT R11, R3, 0xffffe000, RZ, 0xc0, !PT ;  /* 0xffffe000030b7812 */ /* 0x021fe200078ec0ff */
[----:B------:R-:W-:Y:S01]  /*eef0*/  IMAD.WIDE.U32 R22, R22, UR43, R14 ;  /* 0x0000002b16167c25 */ /* 0x000fe2000f8e000e */
[----:B------:R-:W-:Y:S01]  /*ef00*/  IADD3 R10, P2, R8, R161, RZ ;  /* 0x000000a1080a7210 */ /* 0x000fe20007f5e0ff */
[----:B------:R-:W-:Y:S01]  /*ef10*/  BSSY B1, `(.L_x_286) ;  /* 0x000000c000017945 */ /* 0x000fe20003800000 */
[----:B------:R-:W-:Y:S01]  /*ef20*/  ISETP.GT.AND P5, PT, R0, 0x1, P1 ;  /* 0x000000010000780c */ /* 0x000fe20000fa4270 */
[----:B------:R-:W-:Y:S01]  /*ef30*/  FMUL R11, R11, R16 ;  /* 0x000000100b0b7220 */ /* 0x000fe20000400000 */
[----:B------:R-:W-:Y:S01]  /*ef40*/  IMAD.IADD R159, R159, 0x1, R23 ;  /* 0x000000019f9f7824 */ /* 0x000fe200078e0217 */
[----:B------:R-:W-:Y:S02]  /*ef50*/  LEA R12, P4, R22, R12, 0x2 ;  /* 0x0000000c160c7211 */ /* 0x000fe400078810ff */
[----:B------:R-:W-:Y:S01]  /*ef60*/  FFMA R15, R26, R2, R11 ;  /* 0x000000021a0f7223 */ /* 0x000fe2000000000b */
[----:B------:R-:W-:Y:S01]  /*ef70*/  IMAD.X R11, R9, 0x1, R160, P2 ;  /* 0x00000001090b7824 */ /* 0x000fe200010e06a0 */
[----:B------:R-:W-:-:S03]  /*ef80*/  LEA.HI.X R13, R22, R13, R159, 0x2, P4 ;  /* 0x0000000d160d7211 */ /* 0x000fc600020f149f */
[----:B------:R-:W-:-:S05]  /*ef90*/  F2FP.TF32.F32.PACK_B R15, R15 ;  /* 0x0000000fff0f723e */ /* 0x000fca00024050ff */
[----:B------:R0:W-:Y:S01]  /*efa0*/  @P3 STG.E desc[UR36][R10.64], R15 ;  /* 0x0000000f0a003986 */ /* 0x0001e2000c101924 */
[----:B------:R-:W-:Y:S05]  /*efb0*/  @!P5 BRA `(.L_x_287) ;  /* 0x000000000004d947 */ /* 0x000fea0003800000 */
[----:B------:R3:W5:Y:S02]  /*efc0*/  LDG.E.LTC128B R3, desc[UR36][R12.64+0x4] ;  /* 0x000004240c037981 */ /* 0x000764000c1e1920 */
.L_x_287:
[----:B------:R-:W-:Y:S05]  /*efd0*/  BSYNC B1 ;  /* 0x0000000000017941 */ /* 0x000fea0003800000 */
.L_x_286:
[----:B0----5:R-:W-:Y:S01]  /*efe0*/  LOP3.LUT R15, R3, 0xffffe000, RZ, 0xc0, !PT ;  /* 0xffffe000030f7812 */ /* 0x021fe200078ec0ff */
[----:B------:R-:W-:Y:S01]  /*eff0*/  BSSY B1, `(.L_x_288) ;  /* 0x0000008000017945 */ /* 0x000fe20003800000 */
[----:B------:R-:W-:-:S03]  /*f000*/  ISETP.GT.AND P2, PT, R0, 0x8, P0 ;  /* 0x000000080000780c */ /* 0x000fc60000744270 */
[----:B------:R-:W-:-:S04]  /*f010*/  FMUL R14, R15, R16 ;  /* 0x000000100f0e7220 */ /* 0x000fc80000400000 */
[----:B------:R-:W-:-:S05]  /*f020*/  FFMA R27, R27, R2, R14 ;  /* 0x000000021b1b7223 */ /* 0x000fca000000000e */
[----:B------:R-:W-:-:S05]  /*f030*/  F2FP.TF32.F32.PACK_B R27, R27 ;  /* 0x0000001bff1b723e */ /* 0x000fca00024050ff */
[----:B------:R0:W-:Y:S01]  /*f040*/  @P5 STG.E desc[UR36][R10.64+0x4], R27 ;  /* 0x0000041b0a005986 */ /* 0x0001e2000c101924 */
[----:B------:R-:W-:Y:S05]  /*f050*/  @!P2 BRA `(.L_x_289) ;  /* 0x000000000004a947 */ /* 0x000fea0003800000 */
[----:B------:R4:W5:Y:S02]  /*f060*/  LDG.E.LTC128B R3, desc[UR36][R6.64+0x20] ;  /* 0x0000202406037981 */ /* 0x000964000c1e1920 */
.L_x_289:
[----:B------:R-:W-:Y:S05]  /*f070*/  BSYNC B1 ;  /* 0x0000000000017941 */ /* 0x000fea0003800000 */
.L_x_288:
        /* <DEDUP_REMOVED lines=9> */
.L_x_291:
[----:B------:R-:W-:Y:S05]  /*f110*/  BSYNC B1 ;  /* 0x0000000000017941 */ /* 0x000fea0003800000 */
.L_x_290:
        /* <DEDUP_REMOVED lines=9> */
.L_x_293:
[----:B------:R-:W-:Y:S05]  /*f1b0*/  BSYNC B1 ;  /* 0x0000000000017941 */ /* 0x000fea0003800000 */
.L_x_292:
[----:B-----5:R-:W-:Y:S01]  /*f1c0*/  LOP3.LUT R11, R3, 0xffffe000, RZ, 0xc0, !PT ;  /* 0xffffe000030b7812 */ /* 0x020fe200078ec0ff */
[----:B------:R-:W-:Y:S01]  /*f1d0*/  BSSY B1, `(.L_x_294) ;  /* 0x000000a000017945 */ /* 0x000fe20003800000 */
[----:B------:R-:W-:Y:S02]  /*f1e0*/  IADD3 R10, P3, R161, R8, RZ ;  /* 0x00000008a10a7210 */ /* 0x000fe40007f7e0ff */
[----:B------:R-:W-:Y:S01]  /*f1f0*/  ISETP.GT.AND P2, PT, R0, 0x9, P1 ;  /* 0x000000090000780c */ /* 0x000fe20000f44270 */
[----:B------:R-:W-:-:S04]  /*f200*/  FMUL R11, R11, R16 ;  /* 0x000000100b0b7220 */ /* 0x000fc80000400000 */
[----:B------:R-:W-:Y:S01]  /*f210*/  FFMA R15, R30, R2, R11 ;  /* 0x000000021e0f7223 */ /* 0x000fe2000000000b */
[----:B------:R-:W-:-:S04]  /*f220*/  IMAD.X R11, R160, 0x1, R9, P3 ;  /* 0x00000001a00b7824 */ /* 0x000fc800018e0609 */
[----:B------:R-:W-:-:S05]  /*f230*/  F2FP.TF32.F32.PACK_B R15, R15 ;  /* 0x0000000fff0f723e */ /* 0x000fca00024050ff */
[----:B------:R0:W-:Y:S01]  /*f240*/  @P4 STG.E desc[UR36][R10.64+0x20], R15 ;  /* 0x0000200f0a004986 */ /* 0x0001e2000c101924 */
[----:B------:R-:W-:Y:S05]  /*f250*/  @!P2 BRA `(.L_x_295) ;  /* 0x000000000004a947 */ /* 0x000fea0003800000 */
[----:B------:R0:W5:Y:S02]  /*f260*/  LDG.E.LTC128B R3, desc[UR36][R12.64+0x24] ;  /* 0x000024240c037981 */ /* 0x000164000c1e1920 */
.L_x_295:
[----:B------:R-:W-:Y:S05]  /*f270*/  BSYNC B1 ;  /* 0x0000000000017941 */ /* 0x000fea0003800000 */
.L_x_294:
[----:B0----5:R-:W-:Y:S01]  /*f280*/  LOP3.LUT R11, R3, 0xffffe000, RZ, 0xc0, !PT ;  /* 0xffffe000030b7812 */ /* 0x021fe200078ec0ff */
[----:B------:R-:W-:Y:S01]  /*f290*/  BSSY B1, `(.L_x_296) ;  /* 0x000000a000017945 */ /* 0x000fe20003800000 */
[----:B------:R-:W-:Y:S02]  /*f2a0*/  IADD3 R4, P3, P4, R161, R4, R163 ;  /* 0x00000004a1047210 */ /* 0x000fe40007c7e0a3 */
[----:B------:R-:W-:Y:S01]  /*f2b0*/  ISETP.GT.AND P5, PT, R0, 0x10, P0 ;  /* 0x000000100000780c */ /* 0x000fe200007a4270 */
[----:B------:R-:W-:Y:S01]  /*f2c0*/  FMUL R10, R11, R16 ;  /* 0x000000100b0a7220 */ /* 0x000fe20000400000 */
[----:B------:R-:W-:-:S03]  /*f2d0*/  IADD3.X R5, R160, R5, R165, P3, P4 ;  /* 0x00000005a0057210 */ /* 0x000fc60001fe84a5 */
[----:B------:R-:W-:-:S05]  /*f2e0*/  FFMA R31, R31, R2, R10 ;  /* 0x000000021f1f7223 */ /* 0x000fca000000000a */
[----:B------:R-:W-:-:S05]  /*f2f0*/  F2FP.TF32.F32.PACK_B R31, R31 ;  /* 0x0000001fff1f723e */ /* 0x000fca00024050ff */
[----:B------:R0:W-:Y:S01]  /*f300*/  @P2 STG.E desc[UR36][R4.64+0x24], R31 ;  /* 0x0000241f04002986 */ /* 0x0001e2000c101924 */
[----:B------:R-:W-:Y:S05]  /*f310*/  @!P5 BRA `(.L_x_297) ;  /* 0x000000000004d947 */ /* 0x000fea0003800000 */
[----:B------:R0:W5:Y:S02]  /*f320*/  LDG.E.LTC128B R3, desc[UR36][R6.64+0x40] ;  /* 0x0000402406037981 */ /* 0x000164000c1e1920 */
.L_x_297:
[----:B------:R-:W-:Y:S05]  /*f330*/  BSYNC B1 ;  /* 0x0000000000017941 */ /* 0x000fea0003800000 */
.L_x_296:
[----:B-----5:R-:W-:Y:S01]  /*f340*/  LOP3.LUT R11, R3, 0xffffe000, RZ, 0xc0, !PT ;  /* 0xffffe000030b7812 */ /* 0x020fe200078ec0ff */
        /* <DEDUP_REMOVED lines=8> */
.L_x_299:
[----:B------:R-:W-:Y:S05]  /*f3d0*/  BSYNC B1 ;  /* 0x0000000000017941 */ /* 0x000fea0003800000 */
.L_x_298:
        /* <DEDUP_REMOVED lines=9> */
.L_x_301:
[----:B------:R-:W-:Y:S05]  /*f470*/  BSYNC B1 ;  /* 0x0000000000017941 */ /* 0x000fea0003800000 */
.L_x_300:
        /* <DEDUP_REMOVED lines=9> */
.L_x_303:
[----:B------:R-:W-:Y:S05]  /*f510*/  BSYNC B1 ;  /* 0x0000000000017941 */ /* 0x000fea0003800000 */
.L_x_302:
        /* <DEDUP_REMOVED lines=9> */
.L_x_305:
[----:B------:R-:W-:Y:S05]  /*f5b0*/  BSYNC B1 ;  /* 0x0000000000017941 */ /* 0x000fea0003800000 */
.L_x_304:
        /* <DEDUP_REMOVED lines=9> */
.L_x_307:
[----:B------:R-:W-:Y:S05]  /*f650*/  BSYNC B1 ;  /* 0x0000000000017941 */ /* 0x000fea0003800000 */
.L_x_306:
        /* <DEDUP_REMOVED lines=9> */
.L_x_309:
[----:B------:R-:W-:Y:S05]  /*f6f0*/  BSYNC B1 ;  /* 0x0000000000017941 */ /* 0x000fea0003800000 */
.L_x_308:
        /* <DEDUP_REMOVED lines=9> */
.L_x_311:
[----:B------:R-:W-:Y:S05]  /*f790*/  BSYNC B1 ;  /* 0x0000000000017941 */ /* 0x000fea0003800000 */
.L_x_310:
        /* <DEDUP_REMOVED lines=9> */
.L_x_313:
[----:B------:R-:W-:Y:S05]  /*f830*/  BSYNC B1 ;  /* 0x0000000000017941 */ /* 0x000fea0003800000 */
.L_x_312:
        /* <DEDUP_REMOVED lines=9> */
.L_x_315:
[----:B------:R-:W-:Y:S05]  /*f8d0*/  BSYNC B1 ;  /* 0x0000000000017941 */ /* 0x000fea0003800000 */
.L_x_314:
        /* <DEDUP_REMOVED lines=9> */
.L_x_317:
[----:B------:R-:W-:Y:S05]  /*f970*/  BSYNC B1 ;  /* 0x0000000000017941 */ /* 0x000fea0003800000 */
.L_x_316:
        /* <DEDUP_REMOVED lines=9> */
.L_x_319:
[----:B------:R-:W-:Y:S05]  /*fa10*/  BSYNC B1 ;  /* 0x0000000000017941 */ /* 0x000fea0003800000 */
.L_x_318:
        /* <DEDUP_REMOVED lines=9> */
.L_x_321:
[----:B------:R-:W-:Y:S05]  /*fab0*/  BSYNC B1 ;  /* 0x0000000000017941 */ /* 0x000fea0003800000 */
.L_x_320:
        /* <DEDUP_REMOVED lines=9> */
.L_x_323:
[----:B------:R-:W-:Y:S05]  /*fb50*/  BSYNC B1 ;  /* 0x0000000000017941 */ /* 0x000fea0003800000 */
.L_x_322:
        /* <DEDUP_REMOVED lines=9> */
.L_x_325:
[----:B------:R-:W-:Y:S05]  /*fbf0*/  BSYNC B1 ;  /* 0x0000000000017941 */ /* 0x000fea0003800000 */
.L_x_324:
        /* <DEDUP_REMOVED lines=9> */
.L_x_327:
[----:B------:R-:W-:Y:S05]  /*fc90*/  BSYNC B1 ;  /* 0x0000000000017941 */ /* 0x000fea0003800000 */
.L_x_326:
        /* <DEDUP_REMOVED lines=9> */
.L_x_329:
[----:B------:R-:W-:Y:S05]  /*fd30*/  BSYNC B1 ;  /* 0x0000000000017941 */ /* 0x000fea0003800000 */
.L_x_328:
        /* <DEDUP_REMOVED lines=9> */
.L_x_331:
[----:B------:R-:W-:Y:S05]  /*fdd0*/  BSYNC B1 ;  /* 0x0000000000017941 */ /* 0x000fea0003800000 */
.L_x_330:
        /* <DEDUP_REMOVED lines=9> */
.L_x_333:
[----:B------:R-:W-:Y:S05]  /*fe70*/  BSYNC B1 ;  /* 0x0000000000017941 */ /* 0x000fea0003800000 */
.L_x_332:
        /* <DEDUP_REMOVED lines=9> */
.L_x_335:
[----:B------:R-:W-:Y:S05]  /*ff10*/  BSYNC B1 ;  /* 0x0000000000017941 */ /* 0x000fea0003800000 */
.L_x_334:
        /* <DEDUP_REMOVED lines=9> */
.L_x_337:
[----:B------:R-:W-:Y:S05]  /*ffb0*/  BSYNC B1 ;  /* 0x0000000000017941 */ /* 0x000fea0003800000 */
.L_x_336:
        /* <DEDUP_REMOVED lines=9> */
.L_x_339:
[----:B------:R-:W-:Y:S05]  /*10050*/  BSYNC B1 ;  /* 0x0000000000017941 */ /* 0x000fea0003800000 */
.L_x_338:
        /* <DEDUP_REMOVED lines=9> */
.L_x_341:
[----:B------:R-:W-:Y:S05]  /*100f0*/  BSYNC B1 ;  /* 0x0000000000017941 */ /* 0x000fea0003800000 */
.L_x_340:
        /* <DEDUP_REMOVED lines=9> */
.L_x_343:
[----:B------:R-:W-:Y:S05]  /*10190*/  BSYNC B1 ;  /* 0x0000000000017941 */ /* 0x000fea0003800000 */
.L_x_342:
        /* <DEDUP_REMOVED lines=9> */
.L_x_345:
[----:B------:R-:W-:Y:S05]  /*10230*/  BSYNC B1 ;  /* 0x0000000000017941 */ /* 0x000fea0003800000 */
.L_x_344:
        /* <DEDUP_REMOVED lines=9> */
.L_x_347:
[----:B------:R-:W-:Y:S05]  /*102d0*/  BSYNC B1 ;  /* 0x0000000000017941 */ /* 0x000fea0003800000 */
.L_x_346:
        /* <DEDUP_REMOVED lines=9> */
.L_x_349:
[----:B------:R-:W-:Y:S05]  /*10370*/  BSYNC B1 ;  /* 0x0000000000017941 */ /* 0x000fea0003800000 */
.L_x_348:
        /* <DEDUP_REMOVED lines=9> */
.L_x_351:
[----:B------:R-:W-:Y:S05]  /*10410*/  BSYNC B1 ;  /* 0x0000000000017941 */ /* 0x000fea0003800000 */
.L_x_350:
        /* <DEDUP_REMOVED lines=9> */
.L_x_353:
[----:B------:R-:W-:Y:S05]  /*104b0*/  BSYNC B1 ;  /* 0x0000000000017941 */ /* 0x000fea0003800000 */
.L_x_352:
        /* <DEDUP_REMOVED lines=9> */
.L_x_355:
[----:B------:R-:W-:Y:S05]  /*10550*/  BSYNC B1 ;  /* 0x0000000000017941 */ /* 0x000fea0003800000 */
.L_x_354:
        /* <DEDUP_REMOVED lines=9> */
.L_x_357:
[----:B------:R-:W-:Y:S05]  /*105f0*/  BSYNC B1 ;  /* 0x0000000000017941 */ /* 0x000fea0003800000 */
.L_x_356:
        /* <DEDUP_REMOVED lines=9> */
.L_x_359:
[----:B------:R-:W-:Y:S05]  /*10690*/  BSYNC B1 ;  /* 0x0000000000017941 */ /* 0x000fea0003800000 */
.L_x_358:
        /* <DEDUP_REMOVED lines=9> */
.L_x_361:
[----:B------:R-:W-:Y:S05]  /*10730*/  BSYNC B1 ;  /* 0x0000000000017941 */ /* 0x000fea0003800000 */
.L_x_360:
        /* <DEDUP_REMOVED lines=9> */
.L_x_363:
[----:B------:R-:W-:Y:S05]  /*107d0*/  BSYNC B1 ;  /* 0x0000000000017941 */ /* 0x000fea0003800000 */
.L_x_362:
        /* <DEDUP_REMOVED lines=9> */
.L_x_365:
[----:B------:R-:W-:Y:S05]  /*10870*/  BSYNC B1 ;  /* 0x0000000000017941 */ /* 0x000fea0003800000 */
.L_x_364:
        /* <DEDUP_REMOVED lines=9> */
.L_x_367:
[----:B------:R-:W-:Y:S05]  /*10910*/  BSYNC B1 ;  /* 0x0000000000017941 */ /* 0x000fea0003800000 */
.L_x_366:
        /* <DEDUP_REMOVED lines=9> */
.L_x_369:
[----:B------:R-:W-:Y:S05]  /*109b0*/  BSYNC B1 ;  /* 0x0000000000017941 */ /* 0x000fea0003800000 */
.L_x_368:
        /* <DEDUP_REMOVED lines=9> */
.L_x_371:
[----:B------:R-:W-:Y:S05]  /*10a50*/  BSYNC B1 ;  /* 0x0000000000017941 */ /* 0x000fea0003800000 */
.L_x_370:
        /* <DEDUP_REMOVED lines=9> */
.L_x_373:
[----:B------:R-:W-:Y:S05]  /*10af0*/  BSYNC B1 ;  /* 0x0000000000017941 */ /* 0x000fea0003800000 */
.L_x_372:
        /* <DEDUP_REMOVED lines=9> */
.L_x_375:
[----:B------:R-:W-:Y:S05]  /*10b90*/  BSYNC B1 ;  /* 0x0000000000017941 */ /* 0x000fea0003800000 */
.L_x_374:
        /* <DEDUP_REMOVED lines=9> */
.L_x_377:
[----:B------:R-:W-:Y:S05]  /*10c30*/  BSYNC B1 ;  /* 0x0000000000017941 */ /* 0x000fea0003800000 */
.L_x_376:
        /* <DEDUP_REMOVED lines=9> */
.L_x_379:
[----:B------:R-:W-:Y:S05]  /*10cd0*/  BSYNC B1 ;  /* 0x0000000000017941 */ /* 0x000fea0003800000 */
.L_x_378:
        /* <DEDUP_REMOVED lines=9> */
.L_x_381:
[----:B------:R-:W-:Y:S05]  /*10d70*/  BSYNC B1 ;  /* 0x0000000000017941 */ /* 0x000fea0003800000 */
.L_x_380:
        /* <DEDUP_REMOVED lines=9> */
.L_x_383:
[----:B------:R-:W-:Y:S05]  /*10e10*/  BSYNC B1 ;  /* 0x0000000000017941 */ /* 0x000fea0003800000 */
.L_x_382:
        /* <DEDUP_REMOVED lines=9> */
.L_x_385:
[----:B------:R-:W-:Y:S05]  /*10eb0*/  BSYNC B1 ;  /* 0x0000000000017941 */ /* 0x000fea0003800000 */
.L_x_384:
        /* <DEDUP_REMOVED lines=9> */
.L_x_387:
[----:B------:R-:W-:Y:S05]  /*10f50*/  BSYNC B1 ;  /* 0x0000000000017941 */ /* 0x000fea0003800000 */
.L_x_386:
        /* <DEDUP_REMOVED lines=9> */
.L_x_389:
[----:B------:R-:W-:Y:S05]  /*10ff0*/  BSYNC B1 ;  /* 0x0000000000017941 */ /* 0x000fea0003800000 */
.L_x_388:
        /* <DEDUP_REMOVED lines=9> */
.L_x_391:
[----:B------:R-:W-:Y:S05]  /*11090*/  BSYNC B1 ;  /* 0x0000000000017941 */ /* 0x000fea0003800000 */
.L_x_390:
        /* <DEDUP_REMOVED lines=9> */
.L_x_393:
[----:B------:R-:W-:Y:S05]  /*11130*/  BSYNC B1 ;  /* 0x0000000000017941 */ /* 0x000fea0003800000 */
.L_x_392:
        /* <DEDUP_REMOVED lines=9> */
.L_x_395:
[----:B------:R-:W-:Y:S05]  /*111d0*/  BSYNC B1 ;  /* 0x0000000000017941 */ /* 0x000fea0003800000 */
.L_x_394:
        /* <DEDUP_REMOVED lines=9> */
.L_x_397:
[----:B------:R-:W-:Y:S05]  /*11270*/  BSYNC B1 ;  /* 0x0000000000017941 */ /* 0x000fea0003800000 */
.L_x_396:
        /* <DEDUP_REMOVED lines=9> */
.L_x_399:
[----:B------:R-:W-:Y:S05]  /*11310*/  BSYNC B1 ;  /* 0x0000000000017941 */ /* 0x000fea0003800000 */
.L_x_398:
        /* <DEDUP_REMOVED lines=9> */
.L_x_401:
[----:B------:R-:W-:Y:S05]  /*113b0*/  BSYNC B1 ;  /* 0x0000000000017941 */ /* 0x000fea0003800000 */
.L_x_400:
        /* <DEDUP_REMOVED lines=9> */
.L_x_403:
[----:B------:R-:W-:Y:S05]  /*11450*/  BSYNC B1 ;  /* 0x0000000000017941 */ /* 0x000fea0003800000 */
.L_x_402:
        /* <DEDUP_REMOVED lines=9> */
.L_x_405:
[----:B------:R-:W-:Y:S05]  /*114f0*/  BSYNC B1 ;  /* 0x0000000000017941 */ /* 0x000fea0003800000 */
.L_x_404:
        /* <DEDUP_REMOVED lines=9> */
.L_x_407:
[----:B------:R-:W-:Y:S05]  /*11590*/  BSYNC B1 ;  /* 0x0000000000017941 */ /* 0x000fea0003800000 */
.L_x_406:
        /* <DEDUP_REMOVED lines=9> */
.L_x_409:
[----:B------:R-:W-:Y:S05]  /*11630*/  BSYNC B1 ;  /* 0x0000000000017941 */ /* 0x000fea0003800000 */
.L_x_408:
        /* <DEDUP_REMOVED lines=9> */
.L_x_411:
[----:B------:R-:W-:Y:S05]  /*116d0*/  BSYNC B1 ;  /* 0x0000000000017941 */ /* 0x000fea0003800000 */
.L_x_410:
        /* <DEDUP_REMOVED lines=9> */
.L_x_413:
[----:B------:R-:W-:Y:S05]  /*11770*/  BSYNC B1 ;  /* 0x0000000000017941 */ /* 0x000fea0003800000 */
.L_x_412:
        /* <DEDUP_REMOVED lines=9> */
.L_x_415:
[----:B------:R-:W-:Y:S05]  /*11810*/  BSYNC B1 ;  /* 0x0000000000017941 */ /* 0x000fea0003800000 */
.L_x_414:
        /* <DEDUP_REMOVED lines=9> */
.L_x_417:
[----:B------:R-:W-:Y:S05]  /*118b0*/  BSYNC B1 ;  /* 0x0000000000017941 */ /* 0x000fea0003800000 */
.L_x_416:
        /* <DEDUP_REMOVED lines=9> */
.L_x_419:
[----:B------:R-:W-:Y:S05]  /*11950*/  BSYNC B1 ;  /* 0x0000000000017941 */ /* 0x000fea0003800000 */
.L_x_418:
        /* <DEDUP_REMOVED lines=9> */
.L_x_421:
[----:B------:R-:W-:Y:S05]  /*119f0*/  BSYNC B1 ;  /* 0x0000000000017941 */ /* 0x000fea0003800000 */
.L_x_420:
        /* <DEDUP_REMOVED lines=9> */
.L_x_423:
[----:B------:R-:W-:Y:S05]  /*11a90*/  BSYNC B1 ;  /* 0x0000000000017941 */ /* 0x000fea0003800000 */
.L_x_422:
        /* <DEDUP_REMOVED lines=9> */
.L_x_425:
[----:B------:R-:W-:Y:S05]  /*11b30*/  BSYNC B1 ;  /* 0x0000000000017941 */ /* 0x000fea0003800000 */
.L_x_424:
        /* <DEDUP_REMOVED lines=9> */
.L_x_427:
[----:B------:R-:W-:Y:S05]  /*11bd0*/  BSYNC B1 ;  /* 0x0000000000017941 */ /* 0x000fea0003800000 */
.L_x_426:
        /* <DEDUP_REMOVED lines=9> */
.L_x_429:
[----:B------:R-:W-:Y:S05]  /*11c70*/  BSYNC B1 ;  /* 0x0000000000017941 */ /* 0x000fea0003800000 */
.L_x_428:
        /* <DEDUP_REMOVED lines=9> */
.L_x_431:
[----:B------:R-:W-:Y:S05]  /*11d10*/  BSYNC B1 ;  /* 0x0000000000017941 */ /* 0x000fea0003800000 */
.L_x_430:
        /* <DEDUP_REMOVED lines=9> */
.L_x_433:
[----:B------:R-:W-:Y:S05]  /*11db0*/  BSYNC B1 ;  /* 0x0000000000017941 */ /* 0x000fea0003800000 */
.L_x_432:
        /* <DEDUP_REMOVED lines=9> */
.L_x_435:
[----:B------:R-:W-:Y:S05]  /*11e50*/  BSYNC B1 ;  /* 0x0000000000017941 */ /* 0x000fea0003800000 */
.L_x_434:
        /* <DEDUP_REMOVED lines=9> */
.L_x_437:
[----:B------:R-:W-:Y:S05]  /*11ef0*/  BSYNC B1 ;  /* 0x0000000000017941 */ /* 0x000fea0003800000 */
.L_x_436:
        /* <DEDUP_REMOVED lines=9> */
.L_x_439:
[----:B------:R-:W-:Y:S05]  /*11f90*/  BSYNC B1 ;  /* 0x0000000000017941 */ /* 0x000fea0003800000 */
.L_x_438:
        /* <DEDUP_REMOVED lines=9> */
.L_x_441:
[----:B------:R-:W-:Y:S05]  /*12030*/  BSYNC B1 ;  /* 0x0000000000017941 */ /* 0x000fea0003800000 */
.L_x_440:
        /* <DEDUP_REMOVED lines=9> */
.L_x_443:
[----:B------:R-:W-:Y:S05]  /*120d0*/  BSYNC B1 ;  /* 0x0000000000017941 */ /* 0x000fea0003800000 */
.L_x_442:
        /* <DEDUP_REMOVED lines=9> */
.L_x_445:
[----:B------:R-:W-:Y:S05]  /*12170*/  BSYNC B1 ;  /* 0x0000000000017941 */ /* 0x000fea0003800000 */
.L_x_444:
        /* <DEDUP_REMOVED lines=9> */
.L_x_447:
[----:B------:R-:W-:Y:S05]  /*12210*/  BSYNC B1 ;  /* 0x0000000000017941 */ /* 0x000fea0003800000 */
.L_x_446:
        /* <DEDUP_REMOVED lines=9> */
.L_x_449:
[----:B------:R-:W-:Y:S05]  /*122b0*/  BSYNC B1 ;  /* 0x0000000000017941 */ /* 0x000fea0003800000 */
.L_x_448:
        /* <DEDUP_REMOVED lines=9> */
.L_x_451:
[----:B------:R-:W-:Y:S05]  /*12350*/  BSYNC B1 ;  /* 0x0000000000017941 */ /* 0x000fea0003800000 */
.L_x_450:
        /* <DEDUP_REMOVED lines=9> */
.L_x_453:
[----:B------:R-:W-:Y:S05]  /*123f0*/  BSYNC B1 ;  /* 0x0000000000017941 */ /* 0x000fea0003800000 */
.L_x_452:
        /* <DEDUP_REMOVED lines=9> */
.L_x_455:
[----:B------:R-:W-:Y:S05]  /*12490*/  BSYNC B1 ;  /* 0x0000000000017941 */ /* 0x000fea0003800000 */
.L_x_454:
        /* <DEDUP_REMOVED lines=9> */
.L_x_457:
[----:B------:R-:W-:Y:S05]  /*12530*/  BSYNC B1 ;  /* 0x0000000000017941 */ /* 0x000fea0003800000 */
.L_x_456:
        /* <DEDUP_REMOVED lines=9> */
.L_x_459:
[----:B------:R-:W-:Y:S05]  /*125d0*/  BSYNC B1 ;  /* 0x0000000000017941 */ /* 0x000fea0003800000 */
.L_x_458:
        /* <DEDUP_REMOVED lines=9> */
.L_x_461:
[----:B------:R-:W-:Y:S05]  /*12670*/  BSYNC B1 ;  /* 0x0000000000017941 */ /* 0x000fea0003800000 */
.L_x_460:
        /* <DEDUP_REMOVED lines=9> */
.L_x_463:
[----:B------:R-:W-:Y:S05]  /*12710*/  BSYNC B1 ;  /* 0x0000000000017941 */ /* 0x000fea0003800000 */
.L_x_462:
        /* <DEDUP_REMOVED lines=9> */
.L_x_465:
[----:B------:R-:W-:Y:S05]  /*127b0*/  BSYNC B1 ;  /* 0x0000000000017941 */ /* 0x000fea0003800000 */
.L_x_464:
        /* <DEDUP_REMOVED lines=9> */
.L_x_467:
[----:B------:R-:W-:Y:S05]  /*12850*/  BSYNC B1 ;  /* 0x0000000000017941 */ /* 0x000fea0003800000 */
.L_x_466:
        /* <DEDUP_REMOVED lines=9> */
.L_x_469:
[----:B------:R-:W-:Y:S05]  /*128f0*/  BSYNC B1 ;  /* 0x0000000000017941 */ /* 0x000fea0003800000 */
.L_x_468:
        /* <DEDUP_REMOVED lines=9> */
.L_x_471:
[----:B------:R-:W-:Y:S05]  /*12990*/  BSYNC B1 ;  /* 0x0000000000017941 */ /* 0x000fea0003800000 */
.L_x_470:
        /* <DEDUP_REMOVED lines=9> */
.L_x_473:
[----:B------:R-:W-:Y:S05]  /*12a30*/  BSYNC B1 ;  /* 0x0000000000017941 */ /* 0x000fea0003800000 */
.L_x_472:
        /* <DEDUP_REMOVED lines=9> */
.L_x_475:
[----:B------:R-:W-:Y:S05]  /*12ad0*/  BSYNC B1 ;  /* 0x0000000000017941 */ /* 0x000fea0003800000 */
.L_x_474:
        /* <DEDUP_REMOVED lines=9> */
.L_x_477:
[----:B------:R-:W-:Y:S05]  /*12b70*/  BSYNC B1 ;  /* 0x0000000000017941 */ /* 0x000fea0003800000 */
.L_x_476:
        /* <DEDUP_REMOVED lines=9> */
.L_x_479:
[----:B------:R-:W-:Y:S05]  /*12c10*/  BSYNC B1 ;  /* 0x0000000000017941 */ /* 0x000fea0003800000 */
.L_x_478:
        /* <DEDUP_REMOVED lines=9> */
.L_x_481:
[----:B------:R-:W-:Y:S05]  /*12cb0*/  BSYNC B1 ;  /* 0x0000000000017941 */ /* 0x000fea0003800000 */
.L_x_480:
        /* <DEDUP_REMOVED lines=9> */
.L_x_483:
[----:B------:R-:W-:Y:S05]  /*12d50*/  BSYNC B1 ;  /* 0x0000000000017941 */ /* 0x000fea0003800000 */
.L_x_482:
        /* <DEDUP_REMOVED lines=9> */
.L_x_485:
[----:B------:R-:W-:Y:S05]  /*12df0*/  BSYNC B1 ;  /* 0x0000000000017941 */ /* 0x000fea0003800000 */
.L_x_484:
        /* <DEDUP_REMOVED lines=9> */
.L_x_487:
[----:B------:R-:W-:Y:S05]  /*12e90*/  BSYNC B1 ;  /* 0x0000000000017941 */ /* 0x000fea0003800000 */
.L_x_486:
        /* <DEDUP_REMOVED lines=9> */
.L_x_489:
[----:B------:R-:W-:Y:S05]  /*12f30*/  BSYNC B1 ;  /* 0x0000000000017941 */ /* 0x000fea0003800000 */
.L_x_488:
        /* <DEDUP_REMOVED lines=9> */
.L_x_491:
[----:B------:R-:W-:Y:S05]  /*12fd0*/  BSYNC B1 ;  /* 0x0000000000017941 */ /* 0x000fea0003800000 */
.L_x_490:
        /* <DEDUP_REMOVED lines=9> */
.L_x_493:
[----:B------:R-:W-:Y:S05]  /*13070*/  BSYNC B1 ;  /* 0x0000000000017941 */ /* 0x000fea0003800000 */
.L_x_492:
        /* <DEDUP_REMOVED lines=9> */
.L_x_495:
[----:B------:R-:W-:Y:S05]  /*13110*/  BSYNC B1 ;  /* 0x0000000000017941 */ /* 0x000fea0003800000 */
.L_x_494:
        /* <DEDUP_REMOVED lines=9> */
.L_x_497:
[----:B------:R-:W-:Y:S05]  /*131b0*/  BSYNC B1 ;  /* 0x0000000000017941 */ /* 0x000fea0003800000 */
.L_x_496:
        /* <DEDUP_REMOVED lines=9> */
.L_x_499:
[----:B------:R-:W-:Y:S05]  /*13250*/  BSYNC B1 ;  /* 0x0000000000017941 */ /* 0x000fea0003800000 */
.L_x_498:
        /* <DEDUP_REMOVED lines=9> */
.L_x_501:
[----:B------:R-:W-:Y:S05]  /*132f0*/  BSYNC B1 ;  /* 0x0000000000017941 */ /* 0x000fea0003800000 */
.L_x_500:
        /* <DEDUP_REMOVED lines=9> */
.L_x_503:
[----:B------:R-:W-:Y:S05]  /*13390*/  BSYNC B1 ;  /* 0x0000000000017941 */ /* 0x000fea0003800000 */
.L_x_502:
        /* <DEDUP_REMOVED lines=9> */
.L_x_505:
[----:B------:R-:W-:Y:S05]  /*13430*/  BSYNC B1 ;  /* 0x0000000000017941 */ /* 0x000fea0003800000 */
.L_x_504:
        /* <DEDUP_REMOVED lines=9> */
.L_x_507:
[----:B------:R-:W-:Y:S05]  /*134d0*/  BSYNC B1 ;  /* 0x0000000000017941 */ /* 0x000fea0003800000 */
.L_x_506:
        /* <DEDUP_REMOVED lines=9> */
.L_x_509:
[----:B------:R-:W-:Y:S05]  /*13570*/  BSYNC B1 ;  /* 0x0000000000017941 */ /* 0x000fea0003800000 */
.L_x_508:
        /* <DEDUP_REMOVED lines=9> */
.L_x_511:
[----:B------:R-:W-:Y:S05]  /*13610*/  BSYNC B1 ;  /* 0x0000000000017941 */ /* 0x000fea0003800000 */
.L_x_510:
        /* <DEDUP_REMOVED lines=9> */
.L_x_513:
[----:B------:R-:W-:Y:S05]  /*136b0*/  BSYNC B1 ;  /* 0x0000000000017941 */ /* 0x000fea0003800000 */
.L_x_512:
        /* <DEDUP_REMOVED lines=9> */
.L_x_515:
[----:B------:R-:W-:Y:S05]  /*13750*/  BSYNC B1 ;  /* 0x0000000000017941 */ /* 0x000fea0003800000 */
.L_x_514:
        /* <DEDUP_REMOVED lines=9> */
.L_x_517:
[----:B------:R-:W-:Y:S05]  /*137f0*/  BSYNC B1 ;  /* 0x0000000000017941 */ /* 0x000fea0003800000 */
.L_x_516:
        /* <DEDUP_REMOVED lines=9> */
.L_x_519:
[----:B------:R-:W-:Y:S05]  /*13890*/  BSYNC B1 ;  /* 0x0000000000017941 */ /* 0x000fea0003800000 */
.L_x_518:
        /* <DEDUP_REMOVED lines=9> */
.L_x_521:
[----:B------:R-:W-:Y:S05]  /*13930*/  BSYNC B1 ;  /* 0x0000000000017941 */ /* 0x000fea0003800000 */
.L_x_520:
        /* <DEDUP_REMOVED lines=9> */
.L_x_523:
[----:B------:R-:W-:Y:S05]  /*139d0*/  BSYNC B1 ;  /* 0x0000000000017941 */ /* 0x000fea0003800000 */
.L_x_522:
        /* <DEDUP_REMOVED lines=9> */
.L_x_525:
[----:B------:R-:W-:Y:S05]  /*13a70*/  BSYNC B1 ;  /* 0x0000000000017941 */ /* 0x000fea0003800000 */
.L_x_524:
        /* <DEDUP_REMOVED lines=9> */
.L_x_527:
[----:B------:R-:W-:Y:S05]  /*13b10*/  BSYNC B1 ;  /* 0x0000000000017941 */ /* 0x000fea0003800000 */
.L_x_526:
        /* <DEDUP_REMOVED lines=9> */
.L_x_529:
[----:B------:R-:W-:Y:S05]  /*13bb0*/  BSYNC B1 ;  /* 0x0000000000017941 */ /* 0x000fea0003800000 */
.L_x_528:
        /* <DEDUP_REMOVED lines=9> */
.L_x_531:
[----:B------:R-:W-:Y:S05]  /*13c50*/  BSYNC B1 ;  /* 0x0000000000017941 */ /* 0x000fea0003800000 */
.L_x_530:
[----:B01--45:R-:W-:Y:S01]  /*13c60*/  LOP3.LUT R7, R3, 0xffffe000, RZ, 0xc0, !PT ;  /* 0xffffe00003077812 */ /* 0x033fe200078ec0ff */
        /* <DEDUP_REMOVED lines=8> */
.L_x_533:
[----:B------:R-:W-:Y:S05]  /*13cf0*/  BSYNC B1 ;  /* 0x0000000000017941 */ /* 0x000fea0003800000 */
.L_x_532:
        /* <DEDUP_REMOVED lines=9> */
.L_x_535:
[----:B------:R-:W-:Y:S05]  /*13d90*/  BSYNC B1 ;  /* 0x0000000000017941 */ /* 0x000fea0003800000 */
.L_x_534:
[----:B------:R-:W-:Y:S05]  /*13da0*/  @!P1 BRA `(.L_x_536) ;  /* 0x00000050004c9947 */ /* 0x000fea0003800000 */
[----:B-----5:R-:W-:-:S05]  /*13db0*/  LOP3.LUT R3, R3, 0xffffe000, RZ, 0xc0, !PT ;  /* 0xffffe00003037812 */ /* 0x020fca00078ec0ff */
[----:B------:R-:W-:-:S04]  /*13dc0*/  FMUL R0, R3, R16 ;  /* 0x0000001003007220 */ /* 0x000fc80000400000 */
[----:B------:R-:W-:-:S05]  /*13dd0*/  FFMA R151, R151, R2, R0 ;  /* 0x0000000297977223 */ /* 0x000fca0000000000 */
[----:B------:R-:W-:-:S05]  /*13de0*/  F2FP.TF32.F32.PACK_B R151, R151 ;  /* 0x00000097ff97723e */ /* 0x000fca00024050ff */
[----:B------:R0:W-:Y:S01]  /*13df0*/  STG.E desc[UR36][R4.64+0x3e4], R151 ;  /* 0x0003e49704007986 */ /* 0x0001e2000c101924 */
[----:B------:R-:W-:Y:S05]  /*13e00*/  BRA `(.L_x_536) ;  /* 0x0000005000347947 */ /* 0x000fea0003800000 */
.L_x_29:
[----:B------:R-:W2:Y:S01]  /*13e10*/  LDL.LU R3, [R1] ;  /* 0x0000000001037983 */ /* 0x000ea20000300800 */
[----:B------:R-:W-:-:S03]  /*13e20*/  ULDC.64 UR4, c[0x0][0x5c0] ;  /* 0x0001700000047ab9 */ /* 0x000fc60000000a00 */
[----:B------:R-:W3:Y:S04]  /*13e30*/  LDL.LU R9, [R1+0x8] ;  /* 0x0000080001097983 */ /* 0x000ee80000300800 */
[----:B------:R-:W4:Y:S04]  /*13e40*/  LDL.LU R8, [R1+0x54] ;  /* 0x0000540001087983 */ /* 0x000f280000300800 */
[----:B------:R-:W5:Y:S04]  /*13e50*/  LDL.LU R235, [R1+0x8c] ;  /* 0x00008c0001eb7983 */ /* 0x000f680000300800 */
        /* <DEDUP_REMOVED lines=91> */
[----:B------:R-:W5:Y:S01]  /*14410*/  LDL.LU R12, [R1+0x1fc] ;  /* 0x0001fc00010c7983 */ /* 0x000f620000300800 */
[----:B--2---:R-:W-:Y:S01]  /*14420*/  FMUL R3, R3, R2 ;  /* 0x0000000203037220 */ /* 0x004fe20000400000 */
[----:B------:R-:W-:-:S02]  /*14430*/  LEA R4, P0, R6, UR4, 0x2 ;  /* 0x0000000406047c11 */ /* 0x000fc4000f8010ff */
[----:B------:R-:W2:Y:S02]  /*14440*/  LDL.LU R7, [R1+0x4] ;  /* 0x0000040001077983 */ /* 0x000ea40000300800 */
[----:B------:R-:W-:Y:S02]  /*14450*/  LEA.HI.X R5, R6, UR5, R10, 0x2, P0 ;  /* 0x0000000506057c11 */ /* 0x000fe400080f140a */
[----:B------:R-:W-:Y:S01]  /*14460*/  F2FP.TF32.F32.PACK_B R3, R3 ;  /* 0x00000003ff03723e */ /* 0x000fe200024050ff */
[----:B------:R-:W5:Y:S01]  /*14470*/  LDL.LU R10, [R1+0x5c] ;  /* 0x00005c00010a7983 */ /* 0x000f620000300800 */
[----:B------:R-:W-:-:S03]  /*14480*/  ISETP.GT.AND P0, PT, R0, 0x1, P3 ;  /* 0x000000010000780c */ /* 0x000fc60001f04270 */
[----:B------:R2:W-:Y:S01]  /*14490*/  @P1 STG.E desc[UR36][R4.64], R3 ;  /* 0x0000000304001986 */ /* 0x0005e2000c101924 */
[----:B------:R-:W-:Y:S01]  /*144a0*/  ISETP.GT.AND P2, PT, R158, 0x8, PT ;  /* 0x000000089e00780c */ /* 0x000fe20003f44270 */
[----:B--2---:R-:W-:-:S05]  /*144b0*/  FMUL R3, R7, R2 ;  /* 0x0000000207037220 */ /* 0x004fca0000400000 */
[----:B------:R-:W-:-:S05]  /*144c0*/  F2FP.TF32.F32.PACK_B R3, R3 ;  /* 0x00000003ff03723e */ /* 0x000fca00024050ff */
[----:B------:R0:W-:Y:S04]  /*144d0*/  @P0 STG.E desc[UR36][R4.64+0x4], R3 ;  /* 0x0000040304000986 */ /* 0x0001e8000c101924 */
[----:B0-----:R-:W2:Y:S01]  /*144e0*/  LDL.LU R3, [R1+0xc] ;  /* 0x00000c0001037983 */ /* 0x001ea20000300800 */
[----:B------:R-:W-:Y:S01]  /*144f0*/  USHF.L.U32 UR5, UR8, 0x5, URZ ;  /* 0x0000000508057899 */ /* 0x000fe2000800063f */
[----:B------:R-:W-:Y:S01]  /*14500*/  ISETP.GT.AND P0, PT, R0, RZ, P2 ;  /* 0x000000ff0000720c */ /* 0x000fe20001704270 */
[----:B------:R-:W-:Y:S01]  /*14510*/  USHF.L.U64.HI UR4, UR8, 0x5, UR9 ;  /* 0x0000000508047899 */ /* 0x000fe20008010209 */
[----:B---3--:R-:W-:-:S03]  /*14520*/  FMUL R9, R9, R2 ;  /* 0x0000000209097220 */ /* 0x008fc60000400000 */
[----:B------:R-:W-:Y:S02]  /*14530*/  IADD3 R6, P1, R4, UR5, RZ ;  /* 0x0000000504067c10 */ /* 0x000fe4000ff3e0ff */
[----:B------:R-:W-:Y:S02]  /*14540*/  F2FP.TF32.F32.PACK_B R9, R9 ;  /* 0x00000009ff09723e */ /* 0x000fe400024050ff */
[----:B------:R-:W-:-:S05]  /*14550*/  IADD3.X R7, R5, UR4, RZ, P1, !PT ;  /* 0x0000000405077c10 */ /* 0x000fca0008ffe4ff */
[----:B------:R0:W-:Y:S01]  /*14560*/  @P0 STG.E desc[UR36][R6.64], R9 ;  /* 0x0000000906000986 */ /* 0x0001e2000c101924 */
[----:B------:R-:W-:-:S03]  /*14570*/  ISETP.GT.AND P0, PT, R0, 0x1, P2 ;  /* 0x000000010000780c */ /* 0x000fc60001704270 */
[----:B0-----:R-:W3:Y:S01]  /*14580*/  LDL.LU R9, [R1+0x60] ;  /* 0x0000600001097983 */ /* 0x001ee20000300800 */
[----:B--2---:R-:W-:-:S05]  /*14590*/  FMUL R3, R3, R2 ;  /* 0x0000000203037220 */ /* 0x004fca0000400000 */
[----:B------:R-:W-:-:S05]  /*145a0*/  F2FP.TF32.F32.PACK_B R3, R3 ;  /* 0x00000003ff03723e */ /* 0x000fca00024050ff */
[----:B------:R0:W-:Y:S04]  /*145b0*/  @P0 STG.E desc[UR36][R6.64+0x4], R3 ;  /* 0x0000040306000986 */ /* 0x0001e8000c101924 */
[----:B0-----:R-:W2:Y:S01]  /*145c0*/  LDL.LU R3, [R1+0x10] ;  /* 0x0000100001037983 */ /* 0x001ea20000300800 */
[----:B------:R-:W-:Y:S01]  /*145d0*/  ISETP.GT.AND P0, PT, R0, 0x8, P3 ;  /* 0x000000080000780c */ /* 0x000fe20001f04270 */
[----:B--2---:R-:W-:-:S05]  /*145e0*/  FMUL R3, R3, R2 ;  /* 0x0000000203037220 */ /* 0x004fca0000400000 */
[----:B------:R-:W-:-:S07]  /*145f0*/  F2FP.TF32.F32.PACK_B R3, R3 ;  /* 0x00000003ff03723e */ /* 0x000fce00024050ff */
        /* <DEDUP_REMOVED lines=82> */
[C---:B------:R-:W-:Y:S02]  /*14b20*/  ISETP.GT.AND P1, PT, R0.reuse, 0x29, P3 ;  /* 0x000000290000780c */ /* 0x040fe40001f24270 */
[----:B------:R-:W-:Y:S01]  /*14b30*/  ISETP.GT.AND P0, PT, R0, 0x28, P2 ;  /* 0x000000280000780c */ /* 0x000fe20001704270 */
[----:B----4-:R-:W-:-:S05]  /*14b40*/  FMUL R8, R8, R2 ;  /* 0x0000000208087220 */ /* 0x010fca0000400000 */
[----:B------:R-:W-:-:S05]  /*14b50*/  F2FP.TF32.F32.PACK_B R8, R8 ;  /* 0x00000008ff08723e */ /* 0x000fca00024050ff */
[----:B------:R0:W-:Y:S04]  /*14b60*/  @P1 STG.E desc[UR36][R4.64+0xa4], R8 ;  /* 0x0000a40804001986 */ /* 0x0001e8000c101924 */
[----:B0-----:R-:W4:Y:S01]  /*14b70*/  LDL.LU R8, [R1+0x68] ;  /* 0x0000680001087983 */ /* 0x001f220000300800 */
[----:B--2---:R-:W-:-:S05]  /*14b80*/  FMUL R3, R3, R2 ;  /* 0x0000000203037220 */ /* 0x004fca0000400000 */
[----:B------:R-:W-:-:S05]  /*14b90*/  F2FP.TF32.F32.PACK_B R3, R3 ;  /* 0x00000003ff03723e */ /* 0x000fca00024050ff */
[----:B------:R0:W-:Y:S04]  /*14ba0*/  @P0 STG.E desc[UR36][R6.64+0xa0], R3 ;  /* 0x0000a00306000986 */ /* 0x0001e8000c101924 */
[----:B0-----:R-:W2:Y:S01]  /*14bb0*/  LDL.LU R3, [R1+0x64] ;  /* 0x0000640001037983 */ /* 0x001ea20000300800 */
[C---:B------:R-:W-:Y:S02]  /*14bc0*/  ISETP.GT.AND P1, PT, R0.reuse, 0x29, P2 ;  /* 0x000000290000780c */ /* 0x040fe40001724270 */
[----:B------:R-:W-:Y:S01]  /*14bd0*/  ISETP.GT.AND P4, PT, R0, 0x30, P3 ;  /* 0x000000300000780c */ /* 0x000fe20001f84270 */
[-C--:B-----5:R-:W-:Y:S01]  /*14be0*/  FMUL R10, R10, R2.reuse ;  /* 0x000000020a0a7220 */ /* 0x0a0fe20000400000 */
[C---:B------:R-:W-:Y:S01]  /*14bf0*/  ISETP.GT.AND P5, PT, R0.reuse, 0x31, P3 ;  /* 0x000000310000780c */ /* 0x040fe20001fa4270 */
[-C--:B---3--:R-:W-:Y:S01]  /*14c00*/  FMUL R9, R9, R2.reuse ;  /* 0x0000000209097220 */ /* 0x088fe20000400000 */
[----:B------:R-:W-:Y:S01]  /*14c10*/  ISETP.GT.AND P0, PT, R0, 0x30, P2 ;  /* 0x000000300000780c */ /* 0x000fe20001704270 */
[----:B----4-:R-:W-:Y:S01]  /*14c20*/  FMUL R8, R8, R2 ;  /* 0x0000000208087220 */ /* 0x010fe20000400000 */
[----:B------:R-:W-:-:S02]  /*14c30*/  F2FP.TF32.F32.PACK_B R10, R10 ;  /* 0x0000000aff0a723e */ /* 0x000fc400024050ff */
[----:B------:R-:W-:Y:S02]  /*14c40*/  F2FP.TF32.F32.PACK_B R9, R9 ;  /* 0x00000009ff09723e */ /* 0x000fe400024050ff */
[----:B------:R-:W-:Y:S01]  /*14c50*/  F2FP.TF32.F32.PACK_B R8, R8 ;  /* 0x00000008ff08723e */ /* 0x000fe200024050ff */
[----:B------:R0:W-:Y:S04]  /*14c60*/  @P1 STG.E desc[UR36][R6.64+0xa4], R10 ;  /* 0x0000a40a06001986 */ /* 0x0001e8000c101924 */
[----:B------:R1:W-:Y:S04]  /*14c70*/  @P4 STG.E desc[UR36][R4.64+0xc0], R9 ;  /* 0x0000c00904004986 */ /* 0x0003e8000c101924 */
[----:B0-----:R-:W3:Y:S04]  /*14c80*/  LDL.LU R10, [R1+0x78] ;  /* 0x00007800010a7983 */ /* 0x001ee80000300800 */
[----:B-1----:R-:W4:Y:S01]  /*14c90*/  LDL.LU R9, [R1+0x74] ;  /* 0x0000740001097983 */ /* 0x002f220000300800 */
[----:B--2---:R-:W-:-:S05]  /*14ca0*/  FMUL R3, R3, R2 ;  /* 0x0000000203037220 */ /* 0x004fca0000400000 */
[----:B------:R-:W-:-:S05]  /*14cb0*/  F2FP.TF32.F32.PACK_B R3, R3 ;  /* 0x00000003ff03723e */ /* 0x000fca00024050ff */
[----:B------:R0:W-:Y:S04]  /*14cc0*/  @P5 STG.E desc[UR36][R4.64+0xc4], R3 ;  /* 0x0000c40304005986 */ /* 0x0001e8000c101924 */
[----:B------:R1:W-:Y:S04]  /*14cd0*/  @P0 STG.E desc[UR36][R6.64+0xc0], R8 ;  /* 0x0000c00806000986 */ /* 0x0003e8000c101924 */
[----:B0-----:R-:W2:Y:S04]  /*14ce0*/  LDL.LU R3, [R1+0x6c] ;  /* 0x00006c0001037983 */ /* 0x001ea80000300800 */
[----:B-1----:R-:W5:Y:S01]  /*14cf0*/  LDL.LU R8, [R1+0x70] ;  /* 0x0000700001087983 */ /* 0x002f620000300800 */
[----:B------:R-:W-:-:S02]  /*14d00*/  ISETP.GT.AND P1, PT, R0, 0x31, P2 ;  /* 0x000000310000780c */ /* 0x000fc40001724270 */
[C---:B------:R-:W-:Y:S02]  /*14d10*/  ISETP.GT.AND P4, PT, R0.reuse, 0x38, P3 ;  /* 0x000000380000780c */ /* 0x040fe40001f84270 */
[C---:B------:R-:W-:Y:S02]  /*14d20*/  ISETP.GT.AND P5, PT, R0.reuse, 0x39, P3 ;  /* 0x000000390000780c */ /* 0x040fe40001fa4270 */
[----:B------:R-:W-:Y:S01]  /*14d30*/  ISETP.GT.AND P0, PT, R0, 0x38, P2 ;  /* 0x000000380000780c */ /* 0x000fe20001704270 */
[-C--:B----4-:R-:W-:Y:S01]  /*14d40*/  FMUL R9, R9, R2.reuse ;  /* 0x0000000209097220 */ /* 0x090fe20000400000 */
[----:B---3--:R-:W-:-:S04]  /*14d50*/  FMUL R10, R10, R2 ;  /* 0x000000020a0a7220 */ /* 0x008fc80000400000 */
[----:B------:R-:W-:Y:S02]  /*14d60*/  F2FP.TF32.F32.PACK_B R9, R9 ;  /* 0x00000009ff09723e */ /* 0x000fe400024050ff */
[----:B------:R-:W-:Y:S01]  /*14d70*/  F2FP.TF32.F32.PACK_B R10, R10 ;  /* 0x0000000aff0a723e */ /* 0x000fe200024050ff */
[-C--:B--2---:R-:W-:Y:S01]  /*14d80*/  FMUL R3, R3, R2.reuse ;  /* 0x0000000203037220 */ /* 0x084fe20000400000 */
[----:B-----5:R-:W-:-:S04]  /*14d90*/  FMUL R8, R8, R2 ;  /* 0x0000000208087220 */ /* 0x020fc80000400000 */
[----:B------:R-:W-:Y:S02]  /*14da0*/  F2FP.TF32.F32.PACK_B R3, R3 ;  /* 0x00000003ff03723e */ /* 0x000fe400024050ff */
[----:B------:R-:W-:-:S03]  /*14db0*/  F2FP.TF32.F32.PACK_B R8, R8 ;  /* 0x00000008ff08723e */ /* 0x000fc600024050ff */
[----:B------:R0:W-:Y:S04]  /*14dc0*/  @P1 STG.E desc[UR36][R6.64+0xc4], R3 ;  /* 0x0000c40306001986 */ /* 0x0001e8000c101924 */
[----:B------:R1:W-:Y:S04]  /*14dd0*/  @P4 STG.E desc[UR36][R4.64+0xe0], R8 ;  /* 0x0000e00804004986 */ /* 0x0003e8000c101924 */
[----:B0-----:R-:W2:Y:S04]  /*14de0*/  LDL.LU R3, [R1+0x7c] ;  /* 0x00007c0001037983 */ /* 0x001ea80000300800 */
[----:B-1----:R-:W3:Y:S04]  /*14df0*/  LDL.LU R8, [R1+0x80] ;  /* 0x0000800001087983 */ /* 0x002ee80000300800 */
[----:B------:R0:W-:Y:S04]  /*14e00*/  @P5 STG.E desc[UR36][R4.64+0xe4], R9 ;  /* 0x0000e40904005986 */ /* 0x0001e8000c101924 */
[----:B------:R1:W-:Y:S04]  /*14e10*/  @P0 STG.E desc[UR36][R6.64+0xe0], R10 ;  /* 0x0000e00a06000986 */ /* 0x0003e8000c101924 */
[----:B0-----:R-:W4:Y:S04]  /*14e20*/  LDL.LU R9, [R1+0x84] ;  /* 0x0000840001097983 */ /* 0x001f280000300800 */
[----:B-1----:R-:W5:Y:S01]  /*14e30*/  LDL.LU R10, [R1+0x88] ;  /* 0x00008800010a7983 */ /* 0x002f620000300800 */
[----:B------:R-:W-:-:S02]  /*14e40*/  ISETP.GT.AND P1, PT, R0, 0x39, P2 ;  /* 0x000000390000780c */ /* 0x000fc40001724270 */
[C---:B------:R-:W-:Y:S02]  /*14e50*/  ISETP.GT.AND P4, PT, R0.reuse, 0x40, P3 ;  /* 0x000000400000780c */ /* 0x040fe40001f84270 */
[C---:B------:R-:W-:Y:S02]  /*14e60*/  ISETP.GT.AND P5, PT, R0.reuse, 0x41, P3 ;  /* 0x000000410000780c */ /* 0x040fe40001fa4270 */
[----:B------:R-:W-:Y:S01]  /*14e70*/  ISETP.GT.AND P0, PT, R0, 0x40, P2 ;  /* 0x000000400000780c */ /* 0x000fe20001704270 */
[-C--:B------:R-:W-:Y:S01]  /*14e80*/  FMUL R11, R11, R2.reuse ;  /* 0x000000020b0b7220 */ /* 0x080fe20000400000 */
[----:B------:R-:W-:-:S04]  /*14e90*/  FMUL R13, R13, R2 ;  /* 0x000000020d0d7220 */ /* 0x000fc80000400000 */
[----:B------:R-:W-:Y:S02]  /*14ea0*/  F2FP.TF32.F32.PACK_B R11, R11 ;  /* 0x0000000bff0b723e */ /* 0x000fe400024050ff */
[----:B------:R-:W-:Y:S01]  /*14eb0*/  F2FP.TF32.F32.PACK_B R13, R13 ;  /* 0x0000000dff0d723e */ /* 0x000fe200024050ff */
[----:B------:R-:W-:-:S05]  /*14ec0*/  FMUL R15, R15, R2 ;  /* 0x000000020f0f7220 */ /* 0x000fca0000400000 */
[----:B------:R-:W-:Y:S01]  /*14ed0*/  F2FP.TF32.F32.PACK_B R15, R15 ;  /* 0x0000000fff0f723e */ /* 0x000fe200024050ff */
[----:B------:R-:W-:-:S05]  /*14ee0*/  FMUL R19, R19, R2 ;  /* 0x0000000213137220 */ /* 0x000fca0000400000 */
[----:B------:R-:W-:Y:S01]  /*14ef0*/  F2FP.TF32.F32.PACK_B R19, R19 ;  /* 0x00000013ff13723e */ /* 0x000fe200024050ff */
[-C--:B--2---:R-:W-:Y:S01]  /*14f00*/  FMUL R3, R3, R2.reuse ;  /* 0x0000000203037220 */ /* 0x084fe20000400000 */
[----:B---3--:R-:W-:-:S04]  /*14f10*/  FMUL R8, R8, R2 ;  /* 0x0000000208087220 */ /* 0x008fc80000400000 */
[----:B------:R-:W-:Y:S02]  /*14f20*/  F2FP.TF32.F32.PACK_B R3, R3 ;  /* 0x00000003ff03723e */ /* 0x000fe400024050ff */
[----:B------:R-:W-:-:S03]  /*14f30*/  F2FP.TF32.F32.PACK_B R8, R8 ;  /* 0x00000008ff08723e */ /* 0x000fc600024050ff */
[----:B------:R0:W-:Y:S01]  /*14f40*/  @P1 STG.E desc[UR36][R6.64+0xe4], R3 ;  /* 0x0000e40306001986 */ /* 0x0001e2000c101924 */
[----:B------:R-:W-:-:S03]  /*14f50*/  ISETP.GT.AND P1, PT, R0, 0x41, P2 ;  /* 0x000000410000780c */ /* 0x000fc60001724270 */
[----:B------:R1:W-:Y:S01]  /*14f60*/  @P4 STG.E desc[UR36][R4.64+0x100], R8 ;  /* 0x0001000804004986 */ /* 0x0003e2000c101924 */
[----:B------:R-:W-:Y:S01]  /*14f70*/  ISETP.GT.AND P4, PT, R0, 0x48, P3 ;  /* 0x000000480000780c */ /* 0x000fe20001f84270 */
[-C--:B----4-:R-:W-:Y:S01]  /*14f80*/  FMUL R9, R9, R2.reuse ;  /* 0x0000000209097220 */ /* 0x090fe20000400000 */
[-C--:B0-----:R-:W-:Y:S01]  /*14f90*/  FMUL R3, R235, R2.reuse ;  /* 0x00000002eb037220 */ /* 0x081fe20000400000 */
[-C--:B-----5:R-:W-:Y:S01]  /*14fa0*/  FMUL R10, R10, R2.reuse ;  /* 0x000000020a0a7220 */ /* 0x0a0fe20000400000 */
[----:B-1----:R-:W-:Y:S02]  /*14fb0*/  FMUL R8, R234, R2 ;  /* 0x00000002ea087220 */ /* 0x002fe40000400000 */
[----:B------:R-:W-:Y:S02]  /*14fc0*/  F2FP.TF32.F32.PACK_B R9, R9 ;  /* 0x00000009ff09723e */ /* 0x000fe400024050ff */
[----:B------:R-:W-:Y:S02]  /*14fd0*/  F2FP.TF32.F32.PACK_B R10, R10 ;  /* 0x0000000aff0a723e */ /* 0x000fe400024050ff */
[----:B------:R-:W-:-:S02]  /*14fe0*/  F2FP.TF32.F32.PACK_B R3, R3 ;  /* 0x00000003ff03723e */ /* 0x000fc400024050ff */
[----:B------:R-:W-:Y:S01]  /*14ff0*/  F2FP.TF32.F32.PACK_B R8, R8 ;  /* 0x00000008ff08723e */ /* 0x000fe200024050ff */
[----:B------:R0:W-:Y:S01]  /*15000*/  @P5 STG.E desc[UR36][R4.64+0x104], R9 ;  /* 0x0001040904005986 */ /* 0x0001e2000c101924 */
[----:B------:R-:W-:-:S03]  /*15010*/  ISETP.GT.AND P5, PT, R0, 0x49, P3 ;  /* 0x000000490000780c */ /* 0x000fc60001fa4270 */
[----:B------:R1:W-:Y:S01]  /*15020*/  @P0 STG.E desc[UR36][R6.64+0x100], R10 ;  /* 0x0001000a06000986 */ /* 0x0003e2000c101924 */
[----:B------:R-:W-:-:S03]  /*15030*/  ISETP.GT.AND P0, PT, R0, 0x48, P2 ;  /* 0x000000480000780c */ /* 0x000fc60001704270 */
[----:B------:R2:W-:Y:S01]  /*15040*/  @P1 STG.E desc[UR36][R6.64+0x104], R3 ;  /* 0x0001040306001986 */ /* 0x0005e2000c101924 */
[----:B------:R-:W-:-:S03]  /*15050*/  ISETP.GT.AND P1, PT, R0, 0x49, P2 ;  /* 0x000000490000780c */ /* 0x000fc60001724270 */
[----:B------:R-:W-:Y:S01]  /*15060*/  @P4 STG.E desc[UR36][R4.64+0x120], R8 ;  /* 0x0001200804004986 */ /* 0x000fe2000c101924 */
[-C--:B0-----:R-:W-:Y:S01]  /*15070*/  FMUL R9, R233, R2.reuse ;  /* 0x00000002e9097220 */ /* 0x081fe20000400000 */
[----:B------:R-:W-:Y:S01]  /*15080*/  ISETP.GT.AND P4, PT, R0, 0x50, P3 ;  /* 0x000000500000780c */ /* 0x000fe20001f84270 */
[----:B-1----:R-:W-:-:S03]  /*15090*/  FMUL R10, R232, R2 ;  /* 0x00000002e80a7220 */ /* 0x002fc60000400000 */
[----:B------:R-:W-:Y:S02]  /*150a0*/  F2FP.TF32.F32.PACK_B R9, R9 ;  /* 0x00000009ff09723e */ /* 0x000fe400024050ff */
[----:B------:R-:W-:-:S03]  /*150b0*/  F2FP.TF32.F32.PACK_B R10, R10 ;  /* 0x0000000aff0a723e */ /* 0x000fc600024050ff */
[----:B------:R0:W-:Y:S01]  /*150c0*/  @P5 STG.E desc[UR36][R4.64+0x124], R9 ;  /* 0x0001240904005986 */ /* 0x0001e2000c101924 */
[----:B------:R-:W-:-:S03]  /*150d0*/  ISETP.GT.AND P5, PT, R0, 0x51, P3 ;  /* 0x000000510000780c */ /* 0x000fc60001fa4270 */
[----:B------:R-:W-:Y:S01]  /*150e0*/  @P0 STG.E desc[UR36][R6.64+0x120], R10 ;  /* 0x0001200a06000986 */ /* 0x000fe2000c101924 */
[----:B------:R-:W-:-:S03]  /*150f0*/  ISETP.GT.AND P0, PT, R0, 0x50, P2 ;  /* 0x000000500000780c */ /* 0x000fc60001704270 */
[----:B------:R1:W-:Y:S01]  /*15100*/  @P1 STG.E desc[UR36][R6.64+0x124], R11 ;  /* 0x0001240b06001986 */ /* 0x0003e2000c101924 */
[C---:B------:R-:W-:Y:S01]  /*15110*/  ISETP.GT.AND P1, PT, R0.reuse, 0x51, P2 ;  /* 0x000000510000780c */ /* 0x040fe20001724270 */
[-C--:B--2---:R-:W-:Y:S02]  /*15120*/  FMUL R3, R231, R2.reuse ;  /* 0x00000002e7037220 */ /* 0x084fe40000400000 */
[----:B------:R2:W-:Y:S01]  /*15130*/  @P4 STG.E desc[UR36][R4.64+0x140], R13 ;  /* 0x0001400d04004986 */ /* 0x0005e2000c101924 */
[----:B------:R-:W-:Y:S01]  /*15140*/  ISETP.GT.AND P4, PT, R0, 0x58, P3 ;  /* 0x000000580000780c */ /* 0x000fe20001f84270 */
[-C--:B0-----:R-:W-:Y:S01]  /*15150*/  FMUL R9, R230, R2.reuse ;  /* 0x00000002e6097220 */ /* 0x081fe20000400000 */
[----:B------:R-:W-:Y:S01]  /*15160*/  F2FP.TF32.F32.PACK_B R3, R3 ;  /* 0x00000003ff03723e */ /* 0x000fe200024050ff */
[----:B-1----:R-:W-:-:S03]  /*15170*/  FMUL R11, R229, R2 ;  /* 0x00000002e50b7220 */ /* 0x002fc60000400000 */
[----:B------:R-:W-:Y:S01]  /*15180*/  F2FP.TF32.F32.PACK_B R9, R9 ;  /* 0x00000009ff09723e */ /* 0x000fe200024050ff */
[----:B------:R-:W-:Y:S01]  /*15190*/  @P5 STG.E desc[UR36][R4.64+0x144], R15 ;  /* 0x0001440f04005986 */ /* 0x000fe2000c101924 */
[----:B------:R-:W-:-:S03]  /*151a0*/  F2FP.TF32.F32.PACK_B R11, R11 ;  /* 0x0000000bff0b723e */ /* 0x000fc600024050ff */
[----:B------:R0:W-:Y:S01]  /*151b0*/  @P0 STG.E desc[UR36][R6.64+0x140], R3 ;  /* 0x0001400306000986 */ /* 0x0001e2000c101924 */
[C---:B------:R-:W-:Y:S02]  /*151c0*/  ISETP.GT.AND P5, PT, R0.reuse, 0x59, P3 ;  /* 0x000000590000780c */ /* 0x040fe40001fa4270 */
[C---:B------:R-:W-:Y:S01]  /*151d0*/  ISETP.GT.AND P0, PT, R0.reuse, 0x58, P2 ;  /* 0x000000580000780c */ /* 0x040fe20001704270 */
[----:B------:R1:W-:Y:S01]  /*151e0*/  @P1 STG.E desc[UR36][R6.64+0x144], R9 ;  /* 0x0001440906001986 */ /* 0x0003e2000c101924 */
[----:B------:R-:W-:Y:S01]  /*151f0*/  ISETP.GT.AND P1, PT, R0, 0x59, P2 ;  /* 0x000000590000780c */ /* 0x000fe20001724270 */
[-C--:B--2---:R-:W-:Y:S02]  /*15200*/  FMUL R13, R228, R2.reuse ;  /* 0x00000002e40d7220 */ /* 0x084fe40000400000 */
[----:B------:R2:W-:Y:S01]  /*15210*/  @P4 STG.E desc[UR36][R4.64+0x160], R11 ;  /* 0x0001600b04004986 */ /* 0x0005e2000c101924 */
[----:B------:R-:W-:Y:S01]  /*15220*/  ISETP.GT.AND P4, PT, R0, 0x60, P3 ;  /* 0x000000600000780c */ /* 0x000fe20001f84270 */
[-C--:B0-----:R-:W-:Y:S01]  /*15230*/  FMUL R3, R227, R2.reuse ;  /* 0x00000002e3037220 */ /* 0x081fe20000400000 */
[----:B------:R-:W-:Y:S01]  /*15240*/  F2FP.TF32.F32.PACK_B R13, R13 ;  /* 0x0000000dff0d723e */ /* 0x000fe200024050ff */
[----:B-1----:R-:W-:-:S03]  /*15250*/  FMUL R9, R226, R2 ;  /* 0x00000002e2097220 */ /* 0x002fc60000400000 */
[----:B------:R-:W-:Y:S01]  /*15260*/  F2FP.TF32.F32.PACK_B R3, R3 ;  /* 0x00000003ff03723e */ /* 0x000fe200024050ff */
[----:B------:R0:W-:Y:S01]  /*15270*/  @P5 STG.E desc[UR36][R4.64+0x164], R13 ;  /* 0x0001640d04005986 */ /* 0x0001e2000c101924 */
[----:B------:R-:W-:-:S03]  /*15280*/  F2FP.TF32.F32.PACK_B R9, R9 ;  /* 0x00000009ff09723e */ /* 0x000fc600024050ff */
[----:B------:R-:W-:Y:S01]  /*15290*/  @P0 STG.E desc[UR36][R6.64+0x160], R19 ;  /* 0x0001601306000986 */ /* 0x000fe2000c101924 */
[C---:B------:R-:W-:Y:S02]  /*152a0*/  ISETP.GT.AND P5, PT, R0.reuse, 0x61, P3 ;  /* 0x000000610000780c */ /* 0x040fe40001fa4270 */
[C---:B------:R-:W-:Y:S01]  /*152b0*/  ISETP.GT.AND P0, PT, R0.reuse, 0x60, P2 ;  /* 0x000000600000780c */ /* 0x040fe20001704270 */
[----:B------:R1:W-:Y:S01]  /*152c0*/  @P1 STG.E desc[UR36][R6.64+0x164], R3 ;  /* 0x0001640306001986 */ /* 0x0003e2000c101924 */
[C---:B------:R-:W-:Y:S01]  /*152d0*/  ISETP.GT.AND P1, PT, R0.reuse, 0x61, P2 ;  /* 0x000000610000780c */ /* 0x040fe20001724270 */
[-C--:B--2---:R-:W-:Y:S02]  /*152e0*/  FMUL R11, R225, R2.reuse ;  /* 0x00000002e10b7220 */ /* 0x084fe40000400000 */
[----:B------:R2:W-:Y:S01]  /*152f0*/  @P4 STG.E desc[UR36][R4.64+0x180], R9 ;  /* 0x0001800904004986 */ /* 0x0005e2000c101924 */
[----:B------:R-:W-:Y:S01]  /*15300*/  ISETP.GT.AND P4, PT, R0, 0x68, P3 ;  /* 0x000000680000780c */ /* 0x000fe20001f84270 */
[-C--:B------:R-:W-:Y:S01]  /*15310*/  FMUL R15, R224, R2.reuse ;  /* 0x00000002e00f7220 */ /* 0x080fe20000400000 */
[-C--:B0-----:R-:W-:Y:S01]  /*15320*/  FMUL R13, R223, R2.reuse ;  /* 0x00000002df0d7220 */ /* 0x081fe20000400000 */
[----:B------:R-:W-:Y:S01]  /*15330*/  F2FP.TF32.F32.PACK_B R11, R11 ;  /* 0x0000000bff0b723e */ /* 0x000fe200024050ff */
[----:B-1----:R-:W-:-:S02]  /*15340*/  FMUL R3, R222, R2 ;  /* 0x00000002de037220 */ /* 0x002fc40000400000 */
[----:B------:R-:W-:Y:S02]  /*15350*/  F2FP.TF32.F32.PACK_B R15, R15 ;  /* 0x0000000fff0f723e */ /* 0x000fe400024050ff */
[----:B------:R-:W-:Y:S02]  /*15360*/  F2FP.TF32.F32.PACK_B R13, R13 ;  /* 0x0000000dff0d723e */ /* 0x000fe400024050ff */
[----:B------:R-:W-:Y:S01]  /*15370*/  F2FP.TF32.F32.PACK_B R3, R3 ;  /* 0x00000003ff03723e */ /* 0x000fe200024050ff */
[----:B------:R0:W-:Y:S01]  /*15380*/  @P5 STG.E desc[UR36][R4.64+0x184], R11 ;  /* 0x0001840b04005986 */ /* 0x0001e2000c101924 */
[----:B------:R-:W-:-:S03]  /*15390*/  ISETP.GT.AND P5, PT, R0, 0x69, P3 ;  /* 0x000000690000780c */ /* 0x000fc60001fa4270 */
[----:B------:R-:W-:Y:S01]  /*153a0*/  @P0 STG.E desc[UR36][R6.64+0x180], R15 ;  /* 0x0001800f06000986 */ /* 0x000fe2000c101924 */
[C---:B------:R-:W-:Y:S01]  /*153b0*/  ISETP.GT.AND P0, PT, R0.reuse, 0x68, P2 ;  /* 0x000000680000780c */ /* 0x040fe20001704270 */
[-C--:B--2---:R-:W-:Y:S02]  /*153c0*/  FMUL R9, R221, R2.reuse ;  /* 0x00000002dd097220 */ /* 0x084fe40000400000 */
[----:B------:R1:W-:Y:S01]  /*153d0*/  @P1 STG.E desc[UR36][R6.64+0x184], R13 ;  /* 0x0001840d06001986 */ /* 0x0003e2000c101924 */
[----:B------:R-:W-:Y:S01]  /*153e0*/  ISETP.GT.AND P1, PT, R0, 0x69, P2 ;  /* 0x000000690000780c */ /* 0x000fe20001724270 */
[-C--:B------:R-:W-:Y:S02]  /*153f0*/  FMUL R19, R220, R2.reuse ;  /* 0x00000002dc137220 */ /* 0x080fe40000400000 */
[----:B------:R2:W-:Y:S01]  /*15400*/  @P4 STG.E desc[UR36][R4.64+0x1a0], R3 ;  /* 0x0001a00304004986 */ /* 0x0005e2000c101924 */
[----:B------:R-:W-:Y:S01]  /*15410*/  ISETP.GT.AND P4, PT, R0, 0x70, P3 ;  /* 0x000000700000780c */ /* 0x000fe20001f84270 */
[----:B0-----:R-:W-:Y:S01]  /*15420*/  FMUL R11, R219, R2 ;  /* 0x00000002db0b7220 */ /* 0x001fe20000400000 */
[----:B------:R-:W-:-:S02]  /*15430*/  F2FP.TF32.F32.PACK_B R9, R9 ;  /* 0x00000009ff09723e */ /* 0x000fc400024050ff */
[----:B------:R-:W-:Y:S01]  /*15440*/  F2FP.TF32.F32.PACK_B R19, R19 ;  /* 0x00000013ff13723e */ /* 0x000fe200024050ff */
[-C--:B-1----:R-:W-:Y:S01]  /*15450*/  FMUL R13, R218, R2.reuse ;  /* 0x00000002da0d7220 */ /* 0x082fe20000400000 */
[----:B------:R-:W-:Y:S01]  /*15460*/  F2FP.TF32.F32.PACK_B R11, R11 ;  /* 0x0000000bff0b723e */ /* 0x000fe200024050ff */
[----:B------:R0:W-:Y:S03]  /*15470*/  @P5 STG.E desc[UR36][R4.64+0x1a4], R9 ;  /* 0x0001a40904005986 */ /* 0x0001e6000c101924 */
[----:B------:R-:W-:Y:S01]  /*15480*/  F2FP.TF32.F32.PACK_B R13, R13 ;  /* 0x0000000dff0d723e */ /* 0x000fe200024050ff */
[----:B------:R-:W-:Y:S01]  /*15490*/  @P0 STG.E desc[UR36][R6.64+0x1a0], R19 ;  /* 0x0001a01306000986 */ /* 0x000fe2000c101924 */
[C---:B------:R-:W-:Y:S02]  /*154a0*/  ISETP.GT.AND P5, PT, R0.reuse, 0x71, P3 ;  /* 0x000000710000780c */ /* 0x040fe40001fa4270 */
[C---:B------:R-:W-:Y:S01]  /*154b0*/  ISETP.GT.AND P0, PT, R0.reuse, 0x70, P2 ;  /* 0x000000700000780c */ /* 0x040fe20001704270 */
[----:B------:R1:W-:Y:S01]  /*154c0*/  @P1 STG.E desc[UR36][R6.64+0x1a4], R11 ;  /* 0x0001a40b06001986 */ /* 0x0003e2000c101924 */
[----:B------:R-:W-:Y:S01]  /*154d0*/  ISETP.GT.AND P1, PT, R0, 0x71, P2 ;  /* 0x000000710000780c */ /* 0x000fe20001724270 */
[----:B--2---:R-:W-:-:S02]  /*154e0*/  FMUL R3, R217, R2 ;  /* 0x00000002d9037220 */ /* 0x004fc40000400000 */
[----:B------:R2:W-:Y:S01]  /*154f0*/  @P4 STG.E desc[UR36][R4.64+0x1c0], R13 ;  /* 0x0001c00d04004986 */ /* 0x0005e2000c101924 */
[----:B------:R-:W-:Y:S01]  /*15500*/  ISETP.GT.AND P4, PT, R0, 0x78, P3 ;  /* 0x000000780000780c */ /* 0x000fe20001f84270 */
[-C--:B------:R-:W-:Y:S01]  /*15510*/  FMUL R15, R216, R2.reuse ;  /* 0x00000002d80f7220 */ /* 0x080fe20000400000 */
[-C--:B0-----:R-:W-:Y:S01]  /*15520*/  FMUL R9, R215, R2.reuse ;  /* 0x00000002d7097220 */ /* 0x081fe20000400000 */
[----:B------:R-:W-:Y:S01]  /*15530*/  F2FP.TF32.F32.PACK_B R3, R3 ;  /* 0x00000003ff03723e */ /* 0x000fe200024050ff */
[----:B-1----:R-:W-:Y:S02]  /*15540*/  FMUL R11, R214, R2 ;  /* 0x00000002d60b7220 */ /* 0x002fe40000400000 */
        /* <DEDUP_REMOVED lines=219> */
[C---:B------:R-:W-:Y:S01]  /*16300*/  ISETP.GT.AND P4, PT, R0.reuse, 0xe8, P3 ;  /* 0x000000e80000780c */ /* 0x040fe20001f84270 */
[-C--:B------:R-:W-:Y:S01]  /*16310*/  FMUL R15, R159, R2.reuse ;  /* 0x000000029f0f7220 */ /* 0x080fe20000400000 */
[----:B------:R-:W-:Y:S01]  /*16320*/  ISETP.GT.AND P6, PT, R0, 0xe9, P3 ;  /* 0x000000e90000780c */ /* 0x000fe20001fc4270 */
[-C--:B0-----:R-:W-:Y:S01]  /*16330*/  FMUL R13, R157, R2.reuse ;  /* 0x000000029d0d7220 */ /* 0x081fe20000400000 */
[----:B------:R-:W-:Y:S01]  /*16340*/  F2FP.TF32.F32.PACK_B R11, R11 ;  /* 0x0000000bff0b723e */ /* 0x000fe200024050ff */
[-C--:B-1----:R-:W-:Y:S01]  /*16350*/  FMUL R3, R156, R2.reuse ;  /* 0x000000029c037220 */ /* 0x082fe20000400000 */
[----:B------:R-:W-:Y:S01]  /*16360*/  F2FP.TF32.F32.PACK_B R15, R15 ;  /* 0x0000000fff0f723e */ /* 0x000fe200024050ff */
[----:B--2---:R-:W-:Y:S01]  /*16370*/  FMUL R9, R155, R2 ;  /* 0x000000029b097220 */ /* 0x004fe20000400000 */
[----:B------:R-:W-:Y:S02]  /*16380*/  F2FP.TF32.F32.PACK_B R13, R13 ;  /* 0x0000000dff0d723e */ /* 0x000fe400024050ff */
[----:B------:R-:W-:Y:S01]  /*16390*/  F2FP.TF32.F32.PACK_B R3, R3 ;  /* 0x00000003ff03723e */ /* 0x000fe200024050ff */
[----:B------:R0:W-:Y:S01]  /*163a0*/  @P5 STG.E desc[UR36][R4.64+0x384], R11 ;  /* 0x0003840b04005986 */ /* 0x0001e2000c101924 */
[----:B------:R-:W-:-:S03]  /*163b0*/  F2FP.TF32.F32.PACK_B R9, R9 ;  /* 0x00000009ff09723e */ /* 0x000fc600024050ff */
[----:B------:R-:W-:Y:S01]  /*163c0*/  @P0 STG.E desc[UR36][R6.64+0x380], R15 ;  /* 0x0003800f06000986 */ /* 0x000fe2000c101924 */
[----:B------:R-:W-:-:S03]  /*163d0*/  ISETP.GT.AND P0, PT, R0, 0xe8, P2 ;  /* 0x000000e80000780c */ /* 0x000fc60001704270 */
[----:B------:R1:W-:Y:S01]  /*163e0*/  @P1 STG.E desc[UR36][R6.64+0x384], R13 ;  /* 0x0003840d06001986 */ /* 0x0003e2000c101924 */
[----:B------:R-:W-:-:S03]  /*163f0*/  ISETP.GT.AND P5, PT, R0, 0xe9, P2 ;  /* 0x000000e90000780c */ /* 0x000fc600017a4270 */
[----:B------:R2:W-:Y:S01]  /*16400*/  @P4 STG.E desc[UR36][R4.64+0x3a0], R3 ;  /* 0x0003a00304004986 */ /* 0x0005e2000c101924 */
[-C--:B------:R-:W-:Y:S01]  /*16410*/  FMUL R19, R154, R2.reuse ;  /* 0x000000029a137220 */ /* 0x080fe20000400000 */
[C---:B------:R-:W-:Y:S02]  /*16420*/  ISETP.GT.AND P4, PT, R0.reuse, 0xf1, P3 ;  /* 0x000000f10000780c */ /* 0x040fe40001f84270 */
[----:B------:R3:W-:Y:S01]  /*16430*/  @P6 STG.E desc[UR36][R4.64+0x3a4], R9 ;  /* 0x0003a40904006986 */ /* 0x0007e2000c101924 */
[----:B------:R-:W-:Y:S01]  /*16440*/  ISETP.GT.AND P6, PT, R0, 0xf0, P3 ;  /* 0x000000f00000780c */ /* 0x000fe20001fc4270 */
[-C--:B0-----:R-:W-:Y:S01]  /*16450*/  FMUL R11, R153, R2.reuse ;  /* 0x00000002990b7220 */ /* 0x081fe20000400000 */
[-C--:B-1----:R-:W-:Y:S01]  /*16460*/  FMUL R13, R152, R2.reuse ;  /* 0x00000002980d7220 */ /* 0x082fe20000400000 */
[----:B------:R-:W-:Y:S01]  /*16470*/  F2FP.TF32.F32.PACK_B R19, R19 ;  /* 0x00000013ff13723e */ /* 0x000fe200024050ff */
[----:B--2---:R-:W-:Y:S02]  /*16480*/  FMUL R3, R23, R2 ;  /* 0x0000000217037220 */ /* 0x004fe40000400000 */
[----:B------:R-:W-:-:S02]  /*16490*/  F2FP.TF32.F32.PACK_B R11, R11 ;  /* 0x0000000bff0b723e */ /* 0x000fc400024050ff */
[----:B------:R-:W-:Y:S02]  /*164a0*/  F2FP.TF32.F32.PACK_B R13, R13 ;  /* 0x0000000dff0d723e */ /* 0x000fe400024050ff */
[----:B------:R-:W-:Y:S01]  /*164b0*/  F2FP.TF32.F32.PACK_B R3, R3 ;  /* 0x00000003ff03723e */ /* 0x000fe200024050ff */
[----:B------:R0:W-:Y:S04]  /*164c0*/  @P0 STG.E desc[UR36][R6.64+0x3a0], R19 ;  /* 0x0003a01306000986 */ /* 0x0001e8000c101924 */
[----:B------:R1:W-:Y:S04]  /*164d0*/  @P5 STG.E desc[UR36][R6.64+0x3a4], R11 ;  /* 0x0003a40b06005986 */ /* 0x0003e8000c101924 */
[----:B------:R-:W-:Y:S01]  /*164e0*/  @P6 STG.E desc[UR36][R4.64+0x3c0], R13 ;  /* 0x0003c00d04006986 */ /* 0x000fe2000c101924 */
[----:B------:R-:W-:-:S03]  /*164f0*/  ISETP.GT.AND P6, PT, R0, 0xf0, P2 ;  /* 0x000000f00000780c */ /* 0x000fc600017c4270 */
[----:B------:R2:W-:Y:S01]  /*16500*/  @P4 STG.E desc[UR36][R4.64+0x3c4], R3 ;  /* 0x0003c40304004986 */ /* 0x0005e2000c101924 */
[C---:B------:R-:W-:Y:S02]  /*16510*/  ISETP.GT.AND P4, PT, R0.reuse, 0xf8, P3 ;  /* 0x000000f80000780c */ /* 0x040fe40001f84270 */
[C---:B------:R-:W-:Y:S02]  /*16520*/  ISETP.GT.AND P3, PT, R0.reuse, 0xf9, P3 ;  /* 0x000000f90000780c */ /* 0x040fe40001f64270 */
[----:B------:R-:W-:Y:S01]  /*16530*/  ISETP.GT.AND P5, PT, R0, 0xf1, P2 ;  /* 0x000000f10000780c */ /* 0x000fe200017a4270 */
[-C--:B---3--:R-:W-:Y:S01]  /*16540*/  FMUL R9, R22, R2.reuse ;  /* 0x0000000216097220 */ /* 0x088fe20000400000 */
[-C--:B------:R-:W-:Y:S01]  /*16550*/  FMUL R15, R21, R2.reuse ;  /* 0x00000002150f7220 */ /* 0x080fe20000400000 */
[-C--:B0-----:R-:W-:Y:S01]  /*16560*/  FMUL R19, R20, R2.reuse ;  /* 0x0000000214137220 */ /* 0x081fe20000400000 */
[----:B------:R-:W-:Y:S01]  /*16570*/  FMUL R21, R18, R2 ;  /* 0x0000000212157220 */ /* 0x000fe20000400000 */
[----:B------:R-:W-:Y:S01]  /*16580*/  USHF.L.U32 UR12, UR8, 0x9, URZ ;  /* 0x00000009080c7899 */ /* 0x000fe2000800063f */
[----:B------:R-:W-:-:S02]  /*16590*/  F2FP.TF32.F32.PACK_B R9, R9 ;  /* 0x00000009ff09723e */ /* 0x000fc400024050ff */
[----:B------:R-:W-:Y:S01]  /*165a0*/  F2FP.TF32.F32.PACK_B R15, R15 ;  /* 0x0000000fff0f723e */ /* 0x000fe200024050ff */
[----:B------:R-:W-:Y:S01]  /*165b0*/  USHF.L.U64.HI UR11, UR8, 0x9, UR9 ;  /* 0x00000009080b7899 */ /* 0x000fe20008010209 */
[----:B------:R-:W-:Y:S01]  /*165c0*/  F2FP.TF32.F32.PACK_B R19, R19 ;  /* 0x00000013ff13723e */ /* 0x000fe200024050ff */
[----:B------:R-:W-:Y:S01]  /*165d0*/  @P3 IMAD.MOV.U32 R10, RZ, RZ, R4 ;  /* 0x000000ffff0a3224 */ /* 0x000fe200078e0004 */
[----:B------:R-:W-:Y:S01]  /*165e0*/  F2FP.TF32.F32.PACK_B R21, R21 ;  /* 0x00000015ff15723e */ /* 0x000fe200024050ff */
[----:B-1----:R-:W-:Y:S01]  /*165f0*/  @P3 IMAD.MOV.U32 R11, RZ, RZ, R5 ;  /* 0x000000ffff0b3224 */ /* 0x002fe200078e0005 */
[----:B------:R0:W-:Y:S01]  /*16600*/  @P6 STG.E desc[UR36][R6.64+0x3c0], R9 ;  /* 0x0003c00906006986 */ /* 0x0001e2000c101924 */
[----:B--2---:R-:W-:-:S03]  /*16610*/  IMAD.U32 R3, RZ, RZ, UR12 ;  /* 0x0000000cff037e24 */ /* 0x004fc6000f8e00ff */
[----:B------:R-:W-:Y:S01]  /*16620*/  @P5 STG.E desc[UR36][R6.64+0x3c4], R15 ;  /* 0x0003c40f06005986 */ /* 0x000fe2000c101924 */
[----:B------:R-:W-:-:S03]  /*16630*/  ISETP.GT.AND P1, PT, R158, 0x80, PT ;  /* 0x000000809e00780c */ /* 0x000fc60003f24270 */
[----:B------:R1:W-:Y:S01]  /*16640*/  @P4 STG.E desc[UR36][R4.64+0x3e0], R19 ;  /* 0x0003e01304004986 */ /* 0x0003e2000c101924 */
[C---:B------:R-:W-:Y:S02]  /*16650*/  ISETP.GT.AND P4, PT, R0.reuse, 0xf8, P2 ;  /* 0x000000f80000780c */ /* 0x040fe40001784270 */
[----:B------:R-:W-:Y:S01]  /*16660*/  ISETP.GT.AND P2, PT, R0, 0xf9, P2 ;  /* 0x000000f90000780c */ /* 0x000fe20001744270 */
[----:B------:R2:W-:Y:S01]  /*16670*/  @P3 STG.E desc[UR36][R10.64+0x3e4], R21 ;  /* 0x0003e4150a003986 */ /* 0x0005e2000c101924 */
[----:B0-----:R-:W-:Y:S01]  /*16680*/  IMAD.U32 R9, RZ, RZ, UR11 ;  /* 0x0000000bff097e24 */ /* 0x001fe2000f8e00ff */
[----:B------:R-:W-:Y:S01]  /*16690*/  IADD3 R8, P3, P6, R4, UR5, R3 ;  /* 0x0000000504087c10 */ /* 0x000fe2000fe7e003 */
[-C--:B------:R-:W-:Y:S01]  /*166a0*/  FMUL R23, R14, R2.reuse ;  /* 0x000000020e177220 */ /* 0x080fe20000400000 */
[-C--:B------:R-:W-:Y:S01]  /*166b0*/  FMUL R13, R12, R2.reuse ;  /* 0x000000020c0d7220 */ /* 0x080fe20000400000 */
[----:B------:R-:W-:Y:S02]  /*166c0*/  ISETP.GT.AND P5, PT, R0, RZ, P1 ;  /* 0x000000ff0000720c */ /* 0x000fe40000fa4270 */
[----:B------:R-:W-:Y:S01]  /*166d0*/  IADD3.X R9, R5, UR4, R9, P3, P6 ;  /* 0x0000000405097c10 */ /* 0x000fe20009fec409 */
[----:B------:R-:W-:Y:S01]  /*166e0*/  FMUL R3, R24, R2 ;  /* 0x0000000218037220 */ /* 0x000fe20000400000 */
[----:B------:R-:W-:-:S02]  /*166f0*/  ISETP.GT.AND P3, PT, R0, 0x1, P1 ;  /* 0x000000010000780c */ /* 0x000fc40000f64270 */
[----:B------:R-:W-:Y:S01]  /*16700*/  F2FP.TF32.F32.PACK_B R23, R23 ;  /* 0x00000017ff17723e */ /* 0x000fe200024050ff */
[----:B------:R-:W-:Y:S01]  /*16710*/  FMUL R25, R25, R2 ;  /* 0x0000000219197220 */ /* 0x000fe20000400000 */
[----:B-1----:R-:W-:Y:S02]  /*16720*/  IADD3 R4, P6, R4, UR12, RZ ;  /* 0x0000000c04047c10 */ /* 0x002fe4000ffde0ff */
[----:B------:R-:W-:Y:S02]  /*16730*/  F2FP.TF32.F32.PACK_B R13, R13 ;  /* 0x0000000dff0d723e */ /* 0x000fe400024050ff */
[----:B------:R-:W-:Y:S01]  /*16740*/  ISETP.GT.AND P0, PT, R158, 0x88, PT ;  /* 0x000000889e00780c */ /* 0x000fe20003f04270 */
[----:B------:R-:W-:Y:S01]  /*16750*/  @P4 STG.E desc[UR36][R6.64+0x3e0], R23 ;  /* 0x0003e01706004986 */ /* 0x000fe2000c101924 */
[----:B------:R-:W-:Y:S02]  /*16760*/  IADD3.X R5, R5, UR11, RZ, P6, !PT ;  /* 0x0000000b05057c10 */ /* 0x000fe4000b7fe4ff */
[----:B------:R-:W-:Y:S01]  /*16770*/  F2FP.TF32.F32.PACK_B R3, R3 ;  /* 0x00000003ff03723e */ /* 0x000fe200024050ff */
[----:B------:R-:W-:Y:S01]  /*16780*/  @P2 STG.E desc[UR36][R6.64+0x3e4], R13 ;  /* 0x0003e40d06002986 */ /* 0x000fe2000c101924 */
[----:B------:R-:W-:-:S02]  /*16790*/  F2FP.TF32.F32.PACK_B R25, R25 ;  /* 0x00000019ff19723e */ /* 0x000fc400024050ff */
[----:B------:R-:W-:Y:S01]  /*167a0*/  ISETP.GT.AND P2, PT, R0, RZ, P0 ;  /* 0x000000ff0000720c */ /* 0x000fe20000744270 */
[----:B------:R0:W-:Y:S01]  /*167b0*/  @P5 STG.E desc[UR36][R4.64], R3 ;  /* 0x0000000304005986 */ /* 0x0001e2000c101924 */
[-C--:B------:R-:W-:Y:S01]  /*167c0*/  FMUL R15, R26, R2.reuse ;  /* 0x000000021a0f7220 */ /* 0x080fe20000400000 */
[----:B------:R-:W-:Y:S02]  /*167d0*/  ISETP.GT.AND P4, PT, R0, 0x1, P0 ;  /* 0x000000010000780c */ /* 0x000fe40000784270 */
[----:B--2---:R-:W-:Y:S01]  /*167e0*/  IADD3 R10, P5, R4, UR5, RZ ;  /* 0x00000005040a7c10 */ /* 0x004fe2000ffbe0ff */
[----:B------:R-:W-:Y:S01]  /*167f0*/  @P3 STG.E desc[UR36][R4.64+0x4], R25 ;  /* 0x0000041904003986 */ /* 0x000fe2000c101924 */
[----:B------:R-:W-:Y:S01]  /*16800*/  ISETP.GT.AND P3, PT, R0, 0x8, P1 ;  /* 0x000000080000780c */ /* 0x000fe20000f64270 */
[-C--:B------:R-:W-:Y:S01]  /*16810*/  FMUL R27, R27, R2.reuse ;  /* 0x000000021b1b7220 */ /* 0x080fe20000400000 */
[----:B------:R-:W-:Y:S02]  /*16820*/  F2FP.TF32.F32.PACK_B R15, R15 ;  /* 0x0000000fff0f723e */ /* 0x000fe400024050ff */
[----:B------:R-:W-:Y:S01]  /*16830*/  IADD3.X R11, R5, UR4, RZ, P5, !PT ;  /* 0x00000004050b7c10 */ /* 0x000fe2000affe4ff */
[----:B0-----:R-:W-:Y:S01]  /*16840*/  FMUL R3, R28, R2 ;  /* 0x000000021c037220 */ /* 0x001fe20000400000 */
[----:B------:R-:W-:-:S02]  /*16850*/  F2FP.TF32.F32.PACK_B R27, R27 ;  /* 0x0000001bff1b723e */ /* 0x000fc400024050ff */
[C---:B------:R-:W-:Y:S01]  /*16860*/  ISETP.GT.AND P5, PT, R0.reuse, 0x9, P1 ;  /* 0x000000090000780c */ /* 0x040fe20000fa4270 */
[----:B------:R-:W-:Y:S01]  /*16870*/  @P2 STG.E desc[UR36][R10.64], R15 ;  /* 0x0000000f0a002986 */ /* 0x000fe2000c101924 */
[----:B------:R-:W-:Y:S02]  /*16880*/  F2FP.TF32.F32.PACK_B R3, R3 ;  /* 0x00000003ff03723e */ /* 0x000fe400024050ff */
[----:B------:R-:W-:Y:S01]  /*16890*/  ISETP.GT.AND P2, PT, R0, 0x8, P0 ;  /* 0x000000080000780c */ /* 0x000fe20000744270 */
[-C--:B------:R-:W-:Y:S01]  /*168a0*/  FMUL R29, R29, R2.reuse ;  /* 0x000000021d1d7220 */ /* 0x080fe20000400000 */
[----:B------:R0:W-:Y:S01]  /*168b0*/  @P4 STG.E desc[UR36][R10.64+0x4], R27 ;  /* 0x0000041b0a004986 */ /* 0x0001e2000c101924 */
[----:B------:R-:W-:Y:S01]  /*168c0*/  FMUL R13, R30, R2 ;  /* 0x000000021e0d7220 */ /* 0x000fe20000400000 */
[----:B------:R-:W-:Y:S02]  /*168d0*/  IADD3 R6, P4, R4, UR5, RZ ;  /* 0x0000000504067c10 */ /* 0x000fe4000ff9e0ff */
[----:B------:R1:W-:Y:S01]  /*168e0*/  @P3 STG.E desc[UR36][R4.64+0x20], R3 ;  /* 0x0000200304003986 */ /* 0x0003e2000c101924 */
[----:B------:R-:W-:-:S02]  /*168f0*/  ISETP.GT.AND P3, PT, R0, 0x9, P0 ;  /* 0x000000090000780c */ /* 0x000fc40000764270 */
[----:B------:R-:W-:Y:S01]  /*16900*/  F2FP.TF32.F32.PACK_B R29, R29 ;  /* 0x0000001dff1d723e */ /* 0x000fe200024050ff */
[----:B------:R-:W-:Y:S01]  /*16910*/  FMUL R31, R31, R2 ;  /* 0x000000021f1f7220 */ /* 0x000fe20000400000 */
[----:B------:R-:W-:Y:S02]  /*16920*/  F2FP.TF32.F32.PACK_B R13, R13 ;  /* 0x0000000dff0d723e */ /* 0x000fe400024050ff */
[----:B------:R-:W-:Y:S01]  /*16930*/  IADD3.X R7, R5, UR4, RZ, P4, !PT ;  /* 0x0000000405077c10 */ /* 0x000fe2000a7fe4ff */
[----:B------:R-:W-:Y:S01]  /*16940*/  @P5 STG.E desc[UR36][R4.64+0x24], R29 ;  /* 0x0000241d04005986 */ /* 0x000fe2000c101924 */
[----:B------:R-:W-:-:S03]  /*16950*/  F2FP.TF32.F32.PACK_B R31, R31 ;  /* 0x0000001fff1f723e */ /* 0x000fc600024050ff */
[----:B------:R2:W-:Y:S01]  /*16960*/  @P2 STG.E desc[UR36][R6.64+0x20], R13 ;  /* 0x0000200d06002986 */ /* 0x0005e2000c101924 */
[C---:B------:R-:W-:Y:S02]  /*16970*/  ISETP.GT.AND P2, PT, R0.reuse, 0x10, P0 ;  /* 0x000000100000780c */ /* 0x040fe40000744270 */
[C---:B------:R-:W-:Y:S01]  /*16980*/  ISETP.GT.AND P4, PT, R0.reuse, 0x10, P1 ;  /* 0x000000100000780c */ /* 0x040fe20000f84270 */
[----:B------:R-:W-:Y:S01]  /*16990*/  @P3 STG.E desc[UR36][R8.64+0x24], R31 ;  /* 0x0000241f08003986 */ /* 0x000fe2000c101924 */
[----:B------:R-:W-:Y:S01]  /*169a0*/  ISETP.GT.AND P5, PT, R0, 0x11, P1 ;  /* 0x000000110000780c */ /* 0x000fe20000fa4270 */
[-C--:B0-----:R-:W-:Y:S01]  /*169b0*/  FMUL R11, R32, R2.reuse ;  /* 0x00000002200b7220 */ /* 0x081fe20000400000 */
[----:B------:R-:W-:Y:S01]  /*169c0*/  ISETP.GT.AND P3, PT, R0, 0x11, P0 ;  /* 0x000000110000780c */ /* 0x000fe20000764270 */
[-C--:B------:R-:W-:Y:S01]  /*169d0*/  FMUL R33, R33, R2.reuse ;  /* 0x0000000221217220 */ /* 0x080fe20000400000 */
[----:B-1----:R-:W-:Y:S02]  /*169e0*/  FMUL R3, R34, R2 ;  /* 0x0000000222037220 */ /* 0x002fe40000400000 */
[----:B------:R-:W-:-:S02]  /*169f0*/  F2FP.TF32.F32.PACK_B R11, R11 ;  /* 0x0000000bff0b723e */ /* 0x000fc400024050ff */
[----:B------:R-:W-:Y:S01]  /*16a00*/  F2FP.TF32.F32.PACK_B R33, R33 ;  /* 0x00000021ff21723e */ /* 0x000fe200024050ff */
[----:B--2---:R-:W-:Y:S01]  /*16a10*/  @P2 IMAD.MOV.U32 R6, RZ, RZ, R8 ;  /* 0x000000ffff062224 */ /* 0x004fe200078e0008 */
[----:B------:R-:W-:Y:S01]  /*16a20*/  F2FP.TF32.F32.PACK_B R3, R3 ;  /* 0x00000003ff03723e */ /* 0x000fe200024050ff */
[----:B------:R-:W-:Y:S02]  /*16a30*/  @P2 IMAD.MOV.U32 R7, RZ, RZ, R9 ;  /* 0x000000ffff072224 */ /* 0x000fe400078e0009 */
[----:B------:R-:W-:Y:S01]  /*16a40*/  FMUL R35, R35, R2 ;  /* 0x0000000223237220 */ /* 0x000fe20000400000 */
[----:B------:R-:W-:Y:S04]  /*16a50*/  @P4 STG.E desc[UR36][R4.64+0x40], R11 ;  /* 0x0000400b04004986 */ /* 0x000fe8000c101924 */
[----:B------:R-:W-:Y:S01]  /*16a60*/  @P5 STG.E desc[UR36][R4.64+0x44], R33 ;  /* 0x0000442104005986 */ /* 0x000fe2000c101924 */
[----:B------:R-:W-:-:S03]  /*16a70*/  F2FP.TF32.F32.PACK_B R35, R35 ;  /* 0x00000023ff23723e */ /* 0x000fc600024050ff */
[----:B------:R0:W-:Y:S01]  /*16a80*/  @P2 STG.E desc[UR36][R6.64+0x40], R3 ;  /* 0x0000400306002986 */ /* 0x0001e2000c101924 */
[C---:B------:R-:W-:Y:S02]  /*16a90*/  ISETP.GT.AND P2, PT, R0.reuse, 0x18, P0 ;  /* 0x000000180000780c */ /* 0x040fe40000744270 */
[C---:B------:R-:W-:Y:S02]  /*16aa0*/  ISETP.GT.AND P4, PT, R0.reuse, 0x18, P1 ;  /* 0x000000180000780c */ /* 0x040fe40000f84270 */
[----:B------:R-:W-:Y:S02]  /*16ab0*/  ISETP.GT.AND P5, PT, R0, 0x19, P1 ;  /* 0x000000190000780c */ /* 0x000fe40000fa4270 */
[----:B0-----:R-:W-:Y:S01]  /*16ac0*/  @P3 MOV R6, R8 ;  /* 0x0000000800063202 */ /* 0x001fe20000000f00 */
[----:B------:R-:W-:Y:S02]  /*16ad0*/  @P3 IMAD.MOV.U32 R7, RZ, RZ, R9 ;  /* 0x000000ffff073224 */ /* 0x000fe400078e0009 */
[-C--:B------:R-:W-:Y:S01]  /*16ae0*/  FMUL R13, R36, R2.reuse ;  /* 0x00000002240d7220 */ /* 0x080fe20000400000 */
[----:B------:R-:W-:-:S02]  /*16af0*/  FMUL R37, R37, R2 ;  /* 0x0000000225257220 */ /* 0x000fc40000400000 */
[----:B------:R0:W-:Y:S01]  /*16b00*/  @P3 STG.E desc[UR36][R6.64+0x44], R35 ;  /* 0x0000442306003986 */ /* 0x0001e2000c101924 */
[----:B------:R-:W-:Y:S01]  /*16b10*/  ISETP.GT.AND P3, PT, R0, 0x19, P0 ;  /* 0x000000190000780c */ /* 0x000fe20000764270 */
[-C--:B------:R-:W-:Y:S01]  /*16b20*/  FMUL R11, R38, R2.reuse ;  /* 0x00000002260b7220 */ /* 0x080fe20000400000 */
[----:B------:R-:W-:Y:S02]  /*16b30*/  F2FP.TF32.F32.PACK_B R13, R13 ;  /* 0x0000000dff0d723e */ /* 0x000fe400024050ff */
[----:B------:R-:W-:Y:S01]  /*16b40*/  F2FP.TF32.F32.PACK_B R37, R37 ;  /* 0x00000025ff25723e */ /* 0x000fe200024050ff */
[----:B------:R-:W-:Y:S01]  /*16b50*/  FMUL R39, R39, R2 ;  /* 0x0000000227277220 */ /* 0x000fe20000400000 */
[----:B------:R-:W-:Y:S01]  /*16b60*/  F2FP.TF32.F32.PACK_B R11, R11 ;  /* 0x0000000bff0b723e */ /* 0x000fe200024050ff */
[----:B------:R-:W-:Y:S01]  /*16b70*/  @P4 STG.E desc[UR36][R4.64+0x60], R13 ;  /* 0x0000600d04004986 */ /* 0x000fe2000c101924 */
[----:B0-----:R-:W-:Y:S02]  /*16b80*/  @P2 IMAD.MOV.U32 R6, RZ, RZ, R8 ;  /* 0x000000ffff062224 */ /* 0x001fe400078e0008 */
[----:B------:R-:W-:Y:S01]  /*16b90*/  @P2 IMAD.MOV.U32 R7, RZ, RZ, R9 ;  /* 0x000000ffff072224 */ /* 0x000fe200078e0009 */
[----:B------:R-:W-:Y:S01]  /*16ba0*/  @P5 STG.E desc[UR36][R4.64+0x64], R37 ;  /* 0x0000642504005986 */ /* 0x000fe2000c101924 */
[----:B------:R-:W-:-:S03]  /*16bb0*/  F2FP.TF32.F32.PACK_B R39, R39 ;  /* 0x00000027ff27723e */ /* 0x000fc600024050ff */
[----:B------:R0:W-:Y:S01]  /*16bc0*/  @P2 STG.E desc[UR36][R6.64+0x60], R11 ;  /* 0x0000600b06002986 */ /* 0x0001e2000c101924 */
[C---:B------:R-:W-:Y:S02]  /*16bd0*/  ISETP.GT.AND P2, PT, R0.reuse, 0x20, P0 ;  /* 0x000000200000780c */ /* 0x040fe40000744270 */
[C---:B------:R-:W-:Y:S02]  /*16be0*/  ISETP.GT.AND P4, PT, R0.reuse, 0x20, P1 ;  /* 0x000000200000780c */ /* 0x040fe40000f84270 */
[----:B------:R-:W-:Y:S01]  /*16bf0*/  ISETP.GT.AND P5, PT, R0, 0x21, P1 ;  /* 0x000000210000780c */ /* 0x000fe20000fa4270 */
[----:B0-----:R-:W-:Y:S02]  /*16c00*/  @P3 IMAD.MOV.U32 R6, RZ, RZ, R8 ;  /* 0x000000ffff063224 */ /* 0x001fe400078e0008 */
        /* <DEDUP_REMOVED lines=31> */
[----:B0-----:R-:W-:Y:S01]  /*16e00*/  @P2 IMAD.MOV.U32 R6, RZ, RZ, R8 ;  /* 0x000000ffff062224 */ /* 0x001fe200078e0008 */
[----:B------:R-:W-:-:S02]  /*16e10*/  @P2 MOV R7, R9 ;  /* 0x0000000900072202 */ /* 0x000fc40000000f00 */
        /* <DEDUP_REMOVED lines=58> */
[----:B0-----:R-:W-:Y:S01]  /*171c0*/  @P2 MOV R6, R8 ;  /* 0x0000000800062202 */ /* 0x001fe20000000f00 */
[----:B------:R-:W-:-:S02]  /*171d0*/  @P2 IMAD.MOV.U32 R7, RZ, RZ, R9 ;  /* 0x000000ffff072224 */ /* 0x000fc400078e0009 */
        /* <DEDUP_REMOVED lines=46> */
[----:B0-----:R-:W-:Y:S01]  /*174c0*/  @P3 IMAD.MOV.U32 R6, RZ, RZ, R8 ;  /* 0x000000ffff063224 */ /* 0x001fe200078e0008 */
[----:B------:R-:W-:Y:S01]  /*174d0*/  @P3 MOV R7, R9 ;  /* 0x0000000900073202 */ /* 0x000fe20000000f00 */
[-C--:B------:R-:W-:Y:S01]  /*174e0*/  FMUL R11, R68, R2.reuse ;  /* 0x00000002440b7220 */ /* 0x080fe20000400000 */
[----:B------:R-:W-:-:S03]  /*174f0*/  FMUL R69, R69, R2 ;  /* 0x0000000245457220 */ /* 0x000fc60000400000 */
        /* <DEDUP_REMOVED lines=256> */
[-C--:B------:R-:W-:Y:S01]  /*18500*/  FMUL R13, R120, R2.reuse ;  /* 0x00000002780d7220 */ /* 0x080fe20000400000 */
[----:B0-----:R-:W-:Y:S02]  /*18510*/  @P3 IMAD.MOV.U32 R6, RZ, RZ, R8 ;  /* 0x000000ffff063224 */ /* 0x001fe400078e0008 */
[----:B------:R-:W-:Y:S02]  /*18520*/  @P3 IMAD.MOV.U32 R7, RZ, RZ, R9 ;  /* 0x000000ffff073224 */ /* 0x000fe400078e0009 */
[-C--:B------:R-:W-:Y:S01]  /*18530*/  FMUL R121, R121, R2.reuse ;  /* 0x0000000279797220 */ /* 0x080fe20000400000 */
[----:B------:R-:W-:-:S02]  /*18540*/  FMUL R11, R122, R2 ;  /* 0x000000027a0b7220 */ /* 0x000fc40000400000 */
[----:B------:R0:W-:Y:S01]  /*18550*/  @P3 STG.E desc[UR36][R6.64+0x2e4], R119 ;  /* 0x0002e47706003986 */ /* 0x0001e2000c101924 */
[C---:B------:R-:W-:Y:S02]  /*18560*/  ISETP.GT.AND P3, PT, R0.reuse, 0xc1, P0 ;  /* 0x000000c10000780c */ /* 0x040fe40000764270 */
[----:B------:R-:W-:Y:S02]  /*18570*/  F2FP.TF32.F32.PACK_B R13, R13 ;  /* 0x0000000dff0d723e */ /* 0x000fe400024050ff */
[----:B------:R-:W-:Y:S01]  /*18580*/  F2FP.TF32.F32.PACK_B R121, R121 ;  /* 0x00000079ff79723e */ /* 0x000fe200024050ff */
[-C--:B------:R-:W-:Y:S01]  /*18590*/  FMUL R123, R123, R2.reuse ;  /* 0x000000027b7b7220 */ /* 0x080fe20000400000 */
[----:B------:R-:W-:Y:S01]  /*185a0*/  F2FP.TF32.F32.PACK_B R11, R11 ;  /* 0x0000000bff0b723e */ /* 0x000fe200024050ff */
[----:B------:R-:W-:Y:S01]  /*185b0*/  @P4 STG.E desc[UR36][R4.64+0x300], R13 ;  /* 0x0003000d04004986 */ /* 0x000fe2000c101924 */
[----:B0-----:R-:W-:Y:S02]  /*185c0*/  @P2 IMAD.MOV.U32 R6, RZ, RZ, R8 ;  /* 0x000000ffff062224 */ /* 0x001fe400078e0008 */
[----:B------:R-:W-:Y:S01]  /*185d0*/  @P2 IMAD.MOV.U32 R7, RZ, RZ, R9 ;  /* 0x000000ffff072224 */ /* 0x000fe200078e0009 */
[----:B------:R-:W-:Y:S01]  /*185e0*/  @P5 STG.E desc[UR36][R4.64+0x304], R121 ;  /* 0x0003047904005986 */ /* 0x000fe2000c101924 */
[----:B------:R-:W-:Y:S01]  /*185f0*/  ISETP.GT.AND P4, PT, R0, 0xc8, P1 ;  /* 0x000000c80000780c */ /* 0x000fe20000f84270 */
[----:B------:R-:W-:Y:S01]  /*18600*/  FMUL R3, R124, R2 ;  /* 0x000000027c037220 */ /* 0x000fe20000400000 */
[----:B------:R-:W-:Y:S01]  /*18610*/  F2FP.TF32.F32.PACK_B R123, R123 ;  /* 0x0000007bff7b723e */ /* 0x000fe200024050ff */
[----:B------:R0:W-:Y:S01]  /*18620*/  @P2 STG.E desc[UR36][R6.64+0x300], R11 ;  /* 0x0003000b06002986 */ /* 0x0001e2000c101924 */
[----:B------:R-:W-:-:S02]  /*18630*/  ISETP.GT.AND P2, PT, R0, 0xc8, P0 ;  /* 0x000000c80000780c */ /* 0x000fc40000744270 */
[----:B------:R-:W-:Y:S01]  /*18640*/  ISETP.GT.AND P5, PT, R0, 0xc9, P1 ;  /* 0x000000c90000780c */ /* 0x000fe20000fa4270 */
[----:B------:R-:W-:Y:S01]  /*18650*/  FMUL R125, R125, R2 ;  /* 0x000000027d7d7220 */ /* 0x000fe20000400000 */
[----:B------:R-:W-:Y:S02]  /*18660*/  F2FP.TF32.F32.PACK_B R3, R3 ;  /* 0x00000003ff03723e */ /* 0x000fe400024050ff */
[----:B0-----:R-:W-:Y:S01]  /*18670*/  @P3 MOV R6, R8 ;  /* 0x0000000800063202 */ /* 0x001fe20000000f00 */
[----:B------:R-:W-:Y:S02]  /*18680*/  @P3 IMAD.MOV.U32 R7, RZ, RZ, R9 ;  /* 0x000000ffff073224 */ /* 0x000fe400078e0009 */
[----:B------:R-:W-:-:S03]  /*18690*/  FMUL R13, R126, R2 ;  /* 0x000000027e0d7220 */ /* 0x000fc60000400000 */
[----:B------:R0:W-:Y:S01]  /*186a0*/  @P3 STG.E desc[UR36][R6.64+0x304], R123 ;  /* 0x0003047b06003986 */ /* 0x0001e2000c101924 */
[C---:B------:R-:W-:Y:S02]  /*186b0*/  ISETP.GT.AND P3, PT, R0.reuse, 0xc9, P0 ;  /* 0x000000c90000780c */ /* 0x040fe40000764270 */
[----:B------:R-:W-:Y:S01]  /*186c0*/  F2FP.TF32.F32.PACK_B R125, R125 ;  /* 0x0000007dff7d723e */ /* 0x000fe200024050ff */
[----:B------:R-:W-:Y:S01]  /*186d0*/  @P4 STG.E desc[UR36][R4.64+0x320], R3 ;  /* 0x0003200304004986 */ /* 0x000fe2000c101924 */
[----:B------:R-:W-:Y:S01]  /*186e0*/  ISETP.GT.AND P4, PT, R0, 0xd0, P1 ;  /* 0x000000d00000780c */ /* 0x000fe20000f84270 */
[-C--:B------:R-:W-:Y:S01]  /*186f0*/  FMUL R127, R127, R2.reuse ;  /* 0x000000027f7f7220 */ /* 0x080fe20000400000 */
[----:B------:R-:W-:Y:S01]  /*18700*/  F2FP.TF32.F32.PACK_B R13, R13 ;  /* 0x0000000dff0d723e */ /* 0x000fe200024050ff */
[----:B------:R-:W-:Y:S01]  /*18710*/  FMUL R11, R128, R2 ;  /* 0x00000002800b7220 */ /* 0x000fe20000400000 */
[----:B0-----:R-:W-:Y:S02]  /*18720*/  @P2 IMAD.MOV.U32 R6, RZ, RZ, R8 ;  /* 0x000000ffff062224 */ /* 0x001fe400078e0008 */
[----:B------:R-:W-:Y:S01]  /*18730*/  @P2 IMAD.MOV.U32 R7, RZ, RZ, R9 ;  /* 0x000000ffff072224 */ /* 0x000fe200078e0009 */
[----:B------:R-:W-:Y:S01]  /*18740*/  @P5 STG.E desc[UR36][R4.64+0x324], R125 ;  /* 0x0003247d04005986 */ /* 0x000fe2000c101924 */
[----:B------:R-:W-:-:S02]  /*18750*/  ISETP.GT.AND P5, PT, R0, 0xd1, P1 ;  /* 0x000000d10000780c */ /* 0x000fc40000fa4270 */
[----:B------:R-:W-:Y:S01]  /*18760*/  F2FP.TF32.F32.PACK_B R127, R127 ;  /* 0x0000007fff7f723e */ /* 0x000fe200024050ff */
[----:B------:R0:W-:Y:S01]  /*18770*/  @P2 STG.E desc[UR36][R6.64+0x320], R13 ;  /* 0x0003200d06002986 */ /* 0x0001e2000c101924 */
[----:B------:R-:W-:Y:S02]  /*18780*/  F2FP.TF32.F32.PACK_B R11, R11 ;  /* 0x0000000bff0b723e */ /* 0x000fe400024050ff */
[----:B------:R-:W-:Y:S01]  /*18790*/  ISETP.GT.AND P2, PT, R0, 0xd0, P0 ;  /* 0x000000d00000780c */ /* 0x000fe20000744270 */
[----:B------:R-:W-:Y:S01]  /*187a0*/  FMUL R129, R129, R2 ;  /* 0x0000000281817220 */ /* 0x000fe20000400000 */
[----:B0-----:R-:W-:Y:S02]  /*187b0*/  @P3 IMAD.MOV.U32 R6, RZ, RZ, R8 ;  /* 0x000000ffff063224 */ /* 0x001fe400078e0008 */
[----:B------:R-:W-:Y:S02]  /*187c0*/  @P3 IMAD.MOV.U32 R7, RZ, RZ, R9 ;  /* 0x000000ffff073224 */ /* 0x000fe400078e0009 */
[----:B------:R-:W-:-:S03]  /*187d0*/  F2FP.TF32.F32.PACK_B R129, R129 ;  /* 0x00000081ff81723e */ /* 0x000fc600024050ff */
[----:B------:R0:W-:Y:S01]  /*187e0*/  @P3 STG.E desc[UR36][R6.64+0x324], R127 ;  /* 0x0003247f06003986 */ /* 0x0001e2000c101924 */
[----:B------:R-:W-:-:S03]  /*187f0*/  FMUL R3, R130, R2 ;  /* 0x0000000282037220 */ /* 0x000fc60000400000 */
[----:B------:R1:W-:Y:S01]  /*18800*/  @P4 STG.E desc[UR36][R4.64+0x340], R11 ;  /* 0x0003400b04004986 */ /* 0x0003e2000c101924 */
[C---:B------:R-:W-:Y:S02]  /*18810*/  ISETP.GT.AND P4, PT, R0.reuse, 0xd1, P0 ;  /* 0x000000d10000780c */ /* 0x040fe40000784270 */
[C---:B------:R-:W-:Y:S01]  /*18820*/  ISETP.GT.AND P3, PT, R0.reuse, 0xd8, P0 ;  /* 0x000000d80000780c */ /* 0x040fe20000764270 */
[----:B------:R-:W-:Y:S01]  /*18830*/  @P5 STG.E desc[UR36][R4.64+0x344], R129 ;  /* 0x0003448104005986 */ /* 0x000fe2000c101924 */
[----:B------:R-:W-:Y:S01]  /*18840*/  ISETP.GT.AND P5, PT, R0, 0xd8, P1 ;  /* 0x000000d80000780c */ /* 0x000fe20000fa4270 */
[----:B------:R-:W-:Y:S01]  /*18850*/  FMUL R131, R131, R2 ;  /* 0x0000000283837220 */ /* 0x000fe20000400000 */
[----:B------:R-:W-:Y:S01]  /*18860*/  F2FP.TF32.F32.PACK_B R3, R3 ;  /* 0x00000003ff03723e */ /* 0x000fe200024050ff */
[----:B0-----:R-:W-:Y:S02]  /*18870*/  @P2 IMAD.MOV.U32 R6, RZ, RZ, R8 ;  /* 0x000000ffff062224 */ /* 0x001fe400078e0008 */
[----:B------:R-:W-:-:S02]  /*18880*/  @P2 IMAD.MOV.U32 R7, RZ, RZ, R9 ;  /* 0x000000ffff072224 */ /* 0x000fc400078e0009 */
[-C--:B------:R-:W-:Y:S01]  /*18890*/  FMUL R13, R132, R2.reuse ;  /* 0x00000002840d7220 */ /* 0x080fe20000400000 */
[----:B------:R-:W-:Y:S01]  /*188a0*/  ISETP.GT.AND P6, PT, R0, 0xd9, P1 ;  /* 0x000000d90000780c */ /* 0x000fe20000fc4270 */
[-C--:B------:R-:W-:Y:S01]  /*188b0*/  FMUL R133, R133, R2.reuse ;  /* 0x0000000285857220 */ /* 0x080fe20000400000 */
[----:B------:R-:W-:Y:S01]  /*188c0*/  F2FP.TF32.F32.PACK_B R131, R131 ;  /* 0x00000083ff83723e */ /* 0x000fe200024050ff */
[----:B------:R0:W-:Y:S01]  /*188d0*/  @P2 STG.E desc[UR36][R6.64+0x340], R3 ;  /* 0x0003400306002986 */ /* 0x0001e2000c101924 */
[----:B-1----:R-:W-:Y:S01]  /*188e0*/  FMUL R11, R134, R2 ;  /* 0x00000002860b7220 */ /* 0x002fe20000400000 */
[----:B------:R-:W-:Y:S02]  /*188f0*/  F2FP.TF32.F32.PACK_B R13, R13 ;  /* 0x0000000dff0d723e */ /* 0x000fe400024050ff */
[----:B------:R-:W-:Y:S02]  /*18900*/  ISETP.GT.AND P2, PT, R0, 0xd9, P0 ;  /* 0x000000d90000780c */ /* 0x000fe40000744270 */
[----:B------:R-:W-:Y:S01]  /*18910*/  F2FP.TF32.F32.PACK_B R133, R133 ;  /* 0x00000085ff85723e */ /* 0x000fe200024050ff */
[----:B0-----:R-:W-:-:S02]  /*18920*/  @P4 IMAD.MOV.U32 R6, RZ, RZ, R8 ;  /* 0x000000ffff064224 */ /* 0x001fc400078e0008 */
[----:B------:R-:W-:Y:S01]  /*18930*/  @P4 IMAD.MOV.U32 R7, RZ, RZ, R9 ;  /* 0x000000ffff074224 */ /* 0x000fe200078e0009 */
[----:B------:R-:W-:-:S04]  /*18940*/  F2FP.TF32.F32.PACK_B R11, R11 ;  /* 0x0000000bff0b723e */ /* 0x000fc800024050ff */
[----:B------:R0:W-:Y:S01]  /*18950*/  @P4 STG.E desc[UR36][R6.64+0x344], R131 ;  /* 0x0003448306004986 */ /* 0x0001e2000c101924 */
[----:B------:R-:W-:-:S03]  /*18960*/  FMUL R135, R135, R2 ;  /* 0x0000000287877220 */ /* 0x000fc60000400000 */
[----:B------:R1:W-:Y:S01]  /*18970*/  @P5 STG.E desc[UR36][R4.64+0x360], R13 ;  /* 0x0003600d04005986 */ /* 0x0003e2000c101924 */
[----:B------:R-:W-:-:S03]  /*18980*/  ISETP.GT.AND P5, PT, R0, 0xe0, P0 ;  /* 0x000000e00000780c */ /* 0x000fc600007a4270 */
[----:B------:R-:W-:Y:S01]  /*18990*/  @P6 STG.E desc[UR36][R4.64+0x364], R133 ;  /* 0x0003648504006986 */ /* 0x000fe2000c101924 */
[----:B0-----:R-:W-:Y:S01]  /*189a0*/  @P3 IMAD.MOV.U32 R6, RZ, RZ, R8 ;  /* 0x000000ffff063224 */ /* 0x001fe200078e0008 */
[----:B------:R-:W-:Y:S02]  /*189b0*/  @P3 MOV R7, R9 ;  /* 0x0000000900073202 */ /* 0x000fe40000000f00 */
[----:B------:R-:W-:-:S03]  /*189c0*/  ISETP.GT.AND P4, PT, R0, 0xe1, P1 ;  /* 0x000000e10000780c */ /* 0x000fc60000f84270 */
[----:B------:R0:W-:Y:S01]  /*189d0*/  @P3 STG.E desc[UR36][R6.64+0x360], R11 ;  /* 0x0003600b06003986 */ /* 0x0001e2000c101924 */
[----:B------:R-:W-:Y:S01]  /*189e0*/  ISETP.GT.AND P3, PT, R0, 0xe0, P1 ;  /* 0x000000e00000780c */ /* 0x000fe20000f64270 */
[-C--:B------:R-:W-:Y:S01]  /*189f0*/  FMUL R3, R136, R2.reuse ;  /* 0x0000000288037220 */ /* 0x080fe20000400000 */
[----:B------:R-:W-:Y:S01]  /*18a00*/  ISETP.GT.AND P6, PT, R0, 0xe1, P0 ;  /* 0x000000e10000780c */ /* 0x000fe200007c4270 */
[-C--:B------:R-:W-:Y:S01]  /*18a10*/  FMUL R137, R137, R2.reuse ;  /* 0x0000000289897220 */ /* 0x080fe20000400000 */
[----:B------:R-:W-:Y:S01]  /*18a20*/  F2FP.TF32.F32.PACK_B R135, R135 ;  /* 0x00000087ff87723e */ /* 0x000fe200024050ff */
[-C--:B-1----:R-:W-:Y:S01]  /*18a30*/  FMUL R13, R138, R2.reuse ;  /* 0x000000028a0d7220 */ /* 0x082fe20000400000 */
[----:B------:R-:W-:Y:S01]  /*18a40*/  F2FP.TF32.F32.PACK_B R3, R3 ;  /* 0x00000003ff03723e */ /* 0x000fe200024050ff */
[----:B0-----:R-:W-:Y:S02]  /*18a50*/  @P2 IMAD.MOV.U32 R6, RZ, RZ, R8 ;  /* 0x000000ffff062224 */ /* 0x001fe400078e0008 */
[----:B------:R-:W-:Y:S01]  /*18a60*/  @P2 IMAD.MOV.U32 R7, RZ, RZ, R9 ;  /* 0x000000ffff072224 */ /* 0x000fe200078e0009 */
[----:B------:R-:W-:Y:S01]  /*18a70*/  F2FP.TF32.F32.PACK_B R137, R137 ;  /* 0x00000089ff89723e */ /* 0x000fe200024050ff */
[----:B------:R-:W-:Y:S01]  /*18a80*/  FMUL R139, R139, R2 ;  /* 0x000000028b8b7220 */ /* 0x000fe20000400000 */
[----:B------:R-:W-:-:S02]  /*18a90*/  F2FP.TF32.F32.PACK_B R13, R13 ;  /* 0x0000000dff0d723e */ /* 0x000fc400024050ff */
[----:B------:R0:W-:Y:S02]  /*18aa0*/  @P2 STG.E desc[UR36][R6.64+0x364], R135 ;  /* 0x0003648706002986 */ /* 0x0001e4000c101924 */
[----:B------:R-:W-:Y:S02]  /*18ab0*/  F2FP.TF32.F32.PACK_B R139, R139 ;  /* 0x0000008bff8b723e */ /* 0x000fe400024050ff */
[----:B------:R-:W-:Y:S04]  /*18ac0*/  @P3 STG.E desc[UR36][R4.64+0x380], R3 ;  /* 0x0003800304003986 */ /* 0x000fe8000c101924 */
[----:B------:R-:W-:Y:S01]  /*18ad0*/  @P4 STG.E desc[UR36][R4.64+0x384], R137 ;  /* 0x0003848904004986 */ /* 0x000fe2000c101924 */
[----:B0-----:R-:W-:Y:S02]  /*18ae0*/  @P5 IMAD.MOV.U32 R6, RZ, RZ, R8 ;  /* 0x000000ffff065224 */ /* 0x001fe400078e0008 */
[----:B------:R-:W-:-:S05]  /*18af0*/  @P5 IMAD.MOV.U32 R7, RZ, RZ, R9 ;  /* 0x000000ffff075224 */ /* 0x000fca00078e0009 */
[----:B------:R0:W-:Y:S01]  /*18b00*/  @P5 STG.E desc[UR36][R6.64+0x380], R13 ;  /* 0x0003800d06005986 */ /* 0x0001e2000c101924 */
[C---:B------:R-:W-:Y:S02]  /*18b10*/  ISETP.GT.AND P5, PT, R0.reuse, 0xe8, P0 ;  /* 0x000000e80000780c */ /* 0x040fe400007a4270 */
[C---:B------:R-:W-:Y:S01]  /*18b20*/  ISETP.GT.AND P2, PT, R0.reuse, 0xe8, P1 ;  /* 0x000000e80000780c */ /* 0x040fe20000f44270 */
[----:B0-----:R-:W-:Y:S02]  /*18b30*/  @P6 IMAD.MOV.U32 R6, RZ, RZ, R8 ;  /* 0x000000ffff066224 */ /* 0x001fe400078e0008 */
[----:B------:R-:W-:Y:S01]  /*18b40*/  @P6 IMAD.MOV.U32 R7, RZ, RZ, R9 ;  /* 0x000000ffff076224 */ /* 0x000fe200078e0009 */
[----:B------:R-:W-:-:S04]  /*18b50*/  ISETP.GT.AND P3, PT, R0, 0xe9, P0 ;  /* 0x000000e90000780c */ /* 0x000fc80000764270 */
[----:B------:R0:W-:Y:S01]  /*18b60*/  @P6 STG.E desc[UR36][R6.64+0x384], R139 ;  /* 0x0003848b06006986 */ /* 0x0001e2000c101924 */
[----:B------:R-:W-:Y:S01]  /*18b70*/  ISETP.GT.AND P6, PT, R0, 0xe9, P1 ;  /* 0x000000e90000780c */ /* 0x000fe20000fc4270 */
[-C--:B------:R-:W-:Y:S01]  /*18b80*/  FMUL R11, R140, R2.reuse ;  /* 0x000000028c0b7220 */ /* 0x080fe20000400000 */
[-C--:B------:R-:W-:Y:S01]  /*18b90*/  FMUL R141, R141, R2.reuse ;  /* 0x000000028d8d7220 */ /* 0x080fe20000400000 */
[-C--:B------:R-:W-:Y:S01]  /*18ba0*/  FMUL R15, R142, R2.reuse ;  /* 0x000000028e0f7220 */ /* 0x080fe20000400000 */
[----:B------:R-:W-:Y:S02]  /*18bb0*/  ISETP.GT.AND P4, PT, R0, 0xf0, P1 ;  /* 0x000000f00000780c */ /* 0x000fe40000f84270 */
[----:B------:R-:W-:Y:S02]  /*18bc0*/  F2FP.TF32.F32.PACK_B R11, R11 ;  /* 0x0000000bff0b723e */ /* 0x000fe400024050ff */
[----:B------:R-:W-:Y:S01]  /*18bd0*/  F2FP.TF32.F32.PACK_B R141, R141 ;  /* 0x0000008dff8d723e */ /* 0x000fe200024050ff */
[----:B------:R-:W-:Y:S01]  /*18be0*/  FMUL R143, R143, R2 ;  /* 0x000000028f8f7220 */ /* 0x000fe20000400000 */
[----:B------:R-:W-:Y:S01]  /*18bf0*/  F2FP.TF32.F32.PACK_B R15, R15 ;  /* 0x0000000fff0f723e */ /* 0x000fe200024050ff */
[----:B0-----:R-:W-:-:S02]  /*18c00*/  @P5 IMAD.MOV.U32 R6, RZ, RZ, R8 ;  /* 0x000000ffff065224 */ /* 0x001fc400078e0008 */
[----:B------:R-:W-:Y:S02]  /*18c10*/  @P5 IMAD.MOV.U32 R7, RZ, RZ, R9 ;  /* 0x000000ffff075224 */ /* 0x000fe400078e0009 */
[----:B------:R-:W-:Y:S01]  /*18c20*/  FMUL R3, R144, R2 ;  /* 0x0000000290037220 */ /* 0x000fe20000400000 */
[----:B------:R-:W-:Y:S01]  /*18c30*/  @P2 STG.E desc[UR36][R4.64+0x3a0], R11 ;  /* 0x0003a00b04002986 */ /* 0x000fe2000c101924 */
[----:B------:R-:W-:-:S03]  /*18c40*/  F2FP.TF32.F32.PACK_B R143, R143 ;  /* 0x0000008fff8f723e */ /* 0x000fc600024050ff */
[----:B------:R-:W-:Y:S01]  /*18c50*/  @P6 STG.E desc[UR36][R4.64+0x3a4], R141 ;  /* 0x0003a48d04006986 */ /* 0x000fe2000c101924 */
[----:B------:R-:W-:-:S03]  /*18c60*/  F2FP.TF32.F32.PACK_B R3, R3 ;  /* 0x00000003ff03723e */ /* 0x000fc600024050ff */
[----:B------:R0:W-:Y:S01]  /*18c70*/  @P5 STG.E desc[UR36][R6.64+0x3a0], R15 ;  /* 0x0003a00f06005986 */ /* 0x0001e2000c101924 */
[C---:B------:R-:W-:Y:S02]  /*18c80*/  ISETP.GT.AND P5, PT, R0.reuse, 0xf0, P0 ;  /* 0x000000f00000780c */ /* 0x040fe400007a4270 */
[----:B------:R-:W-:Y:S01]  /*18c90*/  ISETP.GT.AND P2, PT, R0, 0xf1, P1 ;  /* 0x000000f10000780c */ /* 0x000fe20000f44270 */
[-C--:B------:R-:W-:Y:S01]  /*18ca0*/  FMUL R145, R145, R2.reuse ;  /* 0x0000000291917220 */ /* 0x080fe20000400000 */
[----:B0-----:R-:W-:Y:S02]  /*18cb0*/  @P3 IMAD.MOV.U32 R6, RZ, RZ, R8 ;  /* 0x000000ffff063224 */ /* 0x001fe400078e0008 */
[----:B------:R-:W-:Y:S02]  /*18cc0*/  @P3 IMAD.MOV.U32 R7, RZ, RZ, R9 ;  /* 0x000000ffff073224 */ /* 0x000fe400078e0009 */
[----:B------:R-:W-:-:S03]  /*18cd0*/  FMUL R13, R146, R2 ;  /* 0x00000002920d7220 */ /* 0x000fc60000400000 */
[----:B------:R0:W-:Y:S04]  /*18ce0*/  @P3 STG.E desc[UR36][R6.64+0x3a4], R143 ;  /* 0x0003a48f06003986 */ /* 0x0001e8000c101924 */
[----:B------:R-:W-:Y:S01]  /*18cf0*/  @P4 STG.E desc[UR36][R4.64+0x3c0], R3 ;  /* 0x0003c00304004986 */ /* 0x000fe2000c101924 */
[C---:B------:R-:W-:Y:S02]  /*18d00*/  ISETP.GT.AND P4, PT, R0.reuse, 0xf1, P0 ;  /* 0x000000f10000780c */ /* 0x040fe40000784270 */
[C---:B------:R-:W-:Y:S02]  /*18d10*/  ISETP.GT.AND P3, PT, R0.reuse, 0xf8, P1 ;  /* 0x000000f80000780c */ /* 0x040fe40000f64270 */
[----:B------:R-:W-:Y:S02]  /*18d20*/  F2FP.TF32.F32.PACK_B R145, R145 ;  /* 0x00000091ff91723e */ /* 0x000fe400024050ff */
[C---:B------:R-:W-:Y:S01]  /*18d30*/  ISETP.GT.AND P1, PT, R0.reuse, 0xf9, P1 ;  /* 0x000000f90000780c */ /* 0x040fe20000f24270 */
[----:B0-----:R-:W-:Y:S01]  /*18d40*/  @P5 IMAD.MOV.U32 R7, RZ, RZ, R9 ;  /* 0x000000ffff075224 */ /* 0x001fe200078e0009 */
[----:B------:R-:W-:Y:S01]  /*18d50*/  ISETP.GT.AND P6, PT, R0, 0xf8, P0 ;  /* 0x000000f80000780c */ /* 0x000fe200007c4270 */
[----:B------:R-:W-:Y:S01]  /*18d60*/  FMUL R147, R147, R2 ;  /* 0x0000000293937220 */ /* 0x000fe20000400000 */
[----:B------:R-:W-:-:S02]  /*18d70*/  F2FP.TF32.F32.PACK_B R13, R13 ;  /* 0x0000000dff0d723e */ /* 0x000fc400024050ff */
[----:B------:R-:W-:Y:S01]  /*18d80*/  @P5 MOV R6, R8 ;  /* 0x0000000800065202 */ /* 0x000fe20000000f00 */
[-C--:B------:R-:W-:Y:S01]  /*18d90*/  FMUL R19, R148, R2.reuse ;  /* 0x0000000294137220 */ /* 0x080fe20000400000 */
[-C--:B------:R-:W-:Y:S01]  /*18da0*/  FMUL R149, R149, R2.reuse ;  /* 0x0000000295957220 */ /* 0x080fe20000400000 */
[----:B------:R-:W-:Y:S01]  /*18db0*/  @P2 STG.E desc[UR36][R4.64+0x3c4], R145 ;  /* 0x0003c49104002986 */ /* 0x000fe2000c101924 */
[----:B------:R-:W-:Y:S02]  /*18dc0*/  ISETP.GT.AND P0, PT, R0, 0xf9, P0 ;  /* 0x000000f90000780c */ /* 0x000fe40000704270 */
[----:B------:R-:W-:Y:S01]  /*18dd0*/  F2FP.TF32.F32.PACK_B R147, R147 ;  /* 0x00000093ff93723e */ /* 0x000fe200024050ff */
[----:B------:R0:W-:Y:S01]  /*18de0*/  @P5 STG.E desc[UR36][R6.64+0x3c0], R13 ;  /* 0x0003c00d06005986 */ /* 0x0001e2000c101924 */
[----:B------:R-:W-:Y:S01]  /*18df0*/  F2FP.TF32.F32.PACK_B R19, R19 ;  /* 0x00000013ff13723e */ /* 0x000fe200024050ff */
[-C--:B------:R-:W-:Y:S01]  /*18e00*/  FMUL R21, R150, R2.reuse ;  /* 0x0000000296157220 */ /* 0x080fe20000400000 */
[----:B------:R-:W-:Y:S01]  /*18e10*/  F2FP.TF32.F32.PACK_B R149, R149 ;  /* 0x00000095ff95723e */ /* 0x000fe200024050ff */
[----:B------:R-:W-:Y:S01]  /*18e20*/  FMUL R151, R151, R2 ;  /* 0x0000000297977220 */ /* 0x000fe20000400000 */
[----:B0-----:R-:W-:-:S02]  /*18e30*/  @P4 IMAD.MOV.U32 R6, RZ, RZ, R8 ;  /* 0x000000ffff064224 */ /* 0x001fc400078e0008 */
[----:B------:R-:W-:Y:S01]  /*18e40*/  @P4 IMAD.MOV.U32 R7, RZ, RZ, R9 ;  /* 0x000000ffff074224 */ /* 0x000fe200078e0009 */
[----:B------:R-:W-:-:S04]  /*18e50*/  F2FP.TF32.F32.PACK_B R21, R21 ;  /* 0x00000015ff15723e */ /* 0x000fc800024050ff */
[----:B------:R-:W-:Y:S01]  /*18e60*/  @P4 STG.E desc[UR36][R6.64+0x3c4], R147 ;  /* 0x0003c49306004986 */ /* 0x000fe2000c101924 */
[----:B------:R-:W-:-:S03]  /*18e70*/  F2FP.TF32.F32.PACK_B R151, R151 ;  /* 0x00000097ff97723e */ /* 0x000fc600024050ff */
[----:B------:R-:W-:Y:S04]  /*18e80*/  @P3 STG.E desc[UR36][R4.64+0x3e0], R19 ;  /* 0x0003e01304003986 */ /* 0x000fe8000c101924 */
[----:B------:R0:W-:Y:S02]  /*18e90*/  @P1 STG.E desc[UR36][R4.64+0x3e4], R149 ;  /* 0x0003e49504001986 */ /* 0x0001e4000c101924 */
[----:B0-----:R-:W-:Y:S02]  /*18ea0*/  @P6 IMAD.MOV.U32 R4, RZ, RZ, R8 ;  /* 0x000000ffff046224 */ /* 0x001fe400078e0008 */
[----:B------:R-:W-:-:S05]  /*18eb0*/  @P6 IMAD.MOV.U32 R5, RZ, RZ, R9 ;  /* 0x000000ffff056224 */ /* 0x000fca00078e0009 */
[----:B------:R0:W-:Y:S04]  /*18ec0*/  @P6 STG.E desc[UR36][R4.64+0x3e0], R21 ;  /* 0x0003e01504006986 */ /* 0x0001e8000c101924 */
[----:B------:R0:W-:Y:S02]  /*18ed0*/  @P0 STG.E desc[UR36][R8.64+0x3e4], R151 ;  /* 0x0003e49708000986 */ /* 0x0001e4000c101924 */
.L_x_536:
[----:B------:R-:W-:Y:S05]  /*18ee0*/  BSYNC B0 ;  /* 0x0000000000007941 */ /* 0x000fea0003800000 */
.L_x_28:
[----:B0---4-:R-:W4:Y:S01]  /*18ef0*/  LDL.LU R4, [R1+0x200] ;  /* 0x0002000001047983 */ /* 0x011f220000300800 */
[----:B------:R-:W-:Y:S01]  /*18f00*/  ULDC UR4, c[0x0][0xc] ;  /* 0x0000030000047ab9 */ /* 0x000fe20000000800 */
[----:B------:R-:W-:Y:S01]  /*18f10*/  ULDC UR5, c[0x0][0x10] ;  /* 0x0000040000057ab9 */ /* 0x000fe20000000800 */
[----:B-----5:R-:W4:Y:S01]  /*18f20*/  LDC R3, c[0x0][0x14] ;  /* 0x00000500ff037b82 */ /* 0x020f220000000800 */
[----:B------:R-:W-:Y:S01]  /*18f30*/  UIMAD.WIDE.U32 UR4, UR4, UR5, URZ ;  /* 0x00000005040472a5 */ /* 0x000fe2000f8e003f */
[----:B------:R-:W-:Y:S01]  /*18f40*/  IMAD.MOV.U32 R5, RZ, RZ, R17 ;  /* 0x000000ffff057224 */ /* 0x000fe200078e0011 */
[----:B------:R-:W-:Y:S01]  /*18f50*/  UMOV UR42, 0xffffffff ;  /* 0xffffffff002a7882 */ /* 0x000fe20000000000 */
[----:B------:R-:W-:Y:S01]  /*18f60*/  UMOV UR43, 0xffffffff ;  /* 0xffffffff002b7882 */ /* 0x000fe20000000000 */
[----:B------:R-:W-:Y:S02]  /*18f70*/  PRMT R0, RZ, 0x7610, R0 ;  /* 0x00007610ff007816 */ /* 0x000fe40000000000 */
[----:B----4-:R-:W-:-:S04]  /*18f80*/  IMAD.WIDE.U32 R4, R3, UR4, R4 ;  /* 0x0000000403047c25 */ /* 0x010fc8000f8e0004 */
[----:B------:R-:W-:Y:S02]  /*18f90*/  IMAD.MOV.U32 R6, RZ, RZ, R4 ;  /* 0x000000ffff067224 */ /* 0x000fe400078e0004 */
[----:B------:R-:W-:Y:S01]  /*18fa0*/  IMAD R3, R3, UR5, RZ ;  /* 0x0000000503037c24 */ /* 0x000fe2000f8e02ff */
[----:B------:R-:W-:Y:S02]  /*18fb0*/  ULDC.64 UR4, c[0x0][0x650] ;  /* 0x0001940000047ab9 */ /* 0x000fe40000000a00 */
[----:B------:R0:W-:Y:S01]  /*18fc0*/  STL [R1+0x200], R6 ;  /* 0x0002000601007387 */ /* 0x0001e20000100800 */
[----:B------:R-:W-:Y:S01]  /*18fd0*/  IMAD.IADD R17, R5, 0x1, R3 ;  /* 0x0000000105117824 */ /* 0x000fe200078e0203 */
[----:B------:R-:W-:-:S04]  /*18fe0*/  ISETP.GE.U32.AND P0, PT, R4, UR4, PT ;  /* 0x0000000404007c0c */ /* 0x000fc8000bf06070 */
[----:B------:R-:W-:-:S13]  /*18ff0*/  ISETP.GE.U32.AND.EX P0, PT, R17, UR5, PT, P0 ;  /* 0x0000000511007c0c */ /* 0x000fda000bf06100 */
[----:B0-----:R-:W-:Y:S05]  /*19000*/  @P0 BRA `(.L_x_537) ;  /* 0x0000000400880947 */ /* 0x001fea0003800000 */
[----:B------:R-:W0:Y:S01]  /*19010*/  S2UR UR6, SR_CTAID.X ;  /* 0x00000000000679c3 */ /* 0x000e220000002500 */
[----:B------:R-:W-:Y:S01]  /*19020*/  ULDC.64 UR12, c[0x0][0x628] ;  /* 0x00018a00000c7ab9 */ /* 0x000fe20000000a00 */
[----:B------:R-:W-:Y:S01]  /*19030*/  ULDC UR4, c[0x0][0x150] ;  /* 0x0000540000047ab9 */ /* 0x000fe20000000800 */
[----:B------:R-:W-:Y:S01]  /*19040*/  ISETP.NE.U32.AND P0, PT, RZ, UR12, PT ;  /* 0x0000000cff007c0c */ /* 0x000fe2000bf05070 */
[----:B------:R-:W-:Y:S01]  /*19050*/  ULDC UR15, c[0x0][0x630] ;  /* 0x00018c00000f7ab9 */ /* 0x000fe20000000800 */
[C---:B------:R-:W-:Y:S01]  /*19060*/  R2UR UR16, R6.reuse ;  /* 0x00000000061072ca */ /* 0x040fe200000e0000 */
[----:B------:R-:W-:Y:S01]  /*19070*/  ULDC UR19, c[0x0][0x154] ;  /* 0x0000550000137ab9 */ /* 0x000fe20000000800 */
[----:B------:R-:W-:Y:S01]  /*19080*/  ISETP.NE.AND.EX P0, PT, RZ, UR13, PT, P0 ;  /* 0x0000000dff007c0c */ /* 0x000fe2000bf05300 */
[----:B------:R-:W4:Y:S01]  /*19090*/  S2UR UR18, SR_CTAID.Y ;  /* 0x00000000001279c3 */ /* 0x000f220000002600 */
[----:B------:R-:W-:Y:S02]  /*190a0*/  R2UR UR17, R17 ;  /* 0x00000000111172ca */ /* 0x000fe400000e0000 */
[----:B------:R-:W-:-:S02]  /*190b0*/  R2UR UR10, R6 ;  /* 0x00000000060a72ca */ /* 0x000fc400000e0000 */
[----:B------:R-:W-:Y:S02]  /*190c0*/  R2UR UR11, R17 ;  /* 0x00000000110b72ca */ /* 0x000fe400000e0000 */
[----:B0-----:R-:W-:-:S05]  /*190d0*/  I2FP.F32.U32 R0, UR6 ;  /* 0x0000000600007c45 */ /* 0x001fca0008201000 */
[----:B------:R-:W-:-:S04]  /*190e0*/  FMUL R0, R0, UR4 ;  /* 0x0000000400007c20 */ /* 0x000fc80008400000 */
[----:B------:R0:W0:Y:S01]  /*190f0*/  F2I.U32.TRUNC.NTZ R3, R0 ;  /* 0x0000000000037305 */ /* 0x000022000020f000 */
[----:B----4-:R-:W-:Y:S05]  /*19100*/  @!P0 BRA `(.L_x_538) ;  /* 0x0000000000308947 */ /* 0x010fea0003800000 */
        /* <DEDUP_REMOVED lines=12> */
.L_x_538:
[----:B------:R-:W-:Y:S01]  /*191d0*/  USHF.R.U64 UR43, UR10, UR15, UR11 ;  /* 0x0000000f0a2b7299 */ /* 0x000fe2000800120b */
[----:B0-----:R-:W-:Y:S01]  /*191e0*/  I2FP.F32.U32 R0, UR18 ;  /* 0x0000001200007c45 */ /* 0x001fe20008201000 */
[----:B------:R-:W-:Y:S02]  /*191f0*/  USHF.R.U32.HI UR4, URZ, UR15, UR11 ;  /* 0x0000000f3f047299 */ /* 0x000fe4000801160b */
        /* <DEDUP_REMOVED lines=8> */
[----:B------:R-:W-:Y:S01]  /*19280*/  UIMAD.WIDE.U32 UR8, UR10, UR12, UR8 ;  /* 0x0000000c0a0872a5 */ /* 0x000fe2000f8e0008 */
[----:B------:R-:W-:Y:S01]  /*19290*/  R2UR UR12, R3 ;  /* 0x00000000030c72ca */ /* 0x000fe200000e0000 */
[----:B------:R-:W-:Y:S01]  /*192a0*/  UIMAD UR10, UR10, UR13, UR4 ;  /* 0x0000000d0a0a72a4 */ /* 0x000fe2000f8e0204 */
[----:B------:R-:W-:Y:S01]  /*192b0*/  ULDC UR11, c[0x0][0x618] ;  /* 0x00018600000b7ab9 */ /* 0x000fe20000000800 */
[----:B------:R-:W-:Y:S02]  /*192c0*/  ULDC UR21, c[0x0][0x658] ;  /* 0x0001960000157ab9 */ /* 0x000fe40000000800 */
[----:B------:R-:W-:Y:S01]  /*192d0*/  UIADD3 UR9, UR9, UR10, URZ ;  /* 0x0000000a09097290 */ /* 0x000fe2000fffe03f */
[----:B------:R-:W-:Y:S01]  /*192e0*/  UMOV UR15, 0xffffffff ;  /* 0xffffffff000f7882 */ /* 0x000fe20000000000 */
[----:B------:R-:W-:Y:S01]  /*192f0*/  ULDC.64 UR4, c[0x0][0x640] ;  /* 0x0001900000047ab9 */ /* 0x000fe20000000a00 */
[----:B------:R-:W-:Y:S01]  /*19300*/  USHF.L.U32 UR15, UR15, UR21, URZ ;  /* 0x000000150f0f7299 */ /* 0x000fe2000800063f */
[----:B------:R-:W-:Y:S01]  /*19310*/  ISETP.NE.U32.AND P0, PT, RZ, UR4, PT ;  /* 0x00000004ff007c0c */ /* 0x000fe2000bf05070 */
[----:B------:R-:W-:-:S02]  /*19320*/  USHF.R.U64 UR16, UR8, UR11, UR9 ;  /* 0x0000000b08107299 */ /* 0x000fc40008001209 */
[----:B------:R-:W-:Y:S01]  /*19330*/  USHF.R.U32.HI UR8, URZ, UR11, UR9 ;  /* 0x0000000b3f087299 */ /* 0x000fe20008011609 */
[----:B0-----:R-:W-:Y:S01]  /*19340*/  R2UR UR14, R0 ;  /* 0x00000000000e72ca */ /* 0x001fe200000e0000 */
[----:B------:R-:W-:Y:S01]  /*19350*/  ULDC UR17, c[0x0][0x608] ;  /* 0x0001820000117ab9 */ /* 0x000fe20000000800 */
[----:B------:R-:W-:Y:S01]  /*19360*/  ULOP3.LUT UR41, URZ, UR15, URZ, 0x33, !UPT ;  /* 0x0000000f3f297292 */ /* 0x000fe2000f8e333f */
[----:B------:R-:W-:Y:S01]  /*19370*/  ISETP.NE.AND.EX P0, PT, RZ, UR5, PT, P0 ;  /* 0x00000005ff007c0c */ /* 0x000fe2000bf05300 */
[----:B------:R-:W-:Y:S02]  /*19380*/  USHF.R.U64 UR15, UR16, UR17, UR8 ;  /* 0x00000011100f7299 */ /* 0x000fe40008001208 */
[----:B------:R-:W-:Y:S02]  /*19390*/  USHF.R.U32.HI UR8, URZ, UR17, UR8 ;  /* 0x000000113f087299 */ /* 0x000fe40008011608 */
[----:B------:R-:W-:Y:S02]  /*193a0*/  UIADD3 UR12, -UR12, URZ, URZ ;  /* 0x0000003f0c0c7290 */ /* 0x000fe4000fffe13f */
[----:B------:R-:W-:Y:S01]  /*193b0*/  USHF.R.U64 UR17, UR15, UR21, UR8 ;  /* 0x000000150f117299 */ /* 0x000fe20008001208 */
[----:B------:R-:W-:Y:S01]  /*193c0*/  UMOV UR19, 0x1 ;  /* 0x0000000100137882 */ /* 0x000fe20000000000 */
[----:B------:R-:W-:Y:S01]  /*193d0*/  ULDC UR13, c[0x0][0x144] ;  /* 0x00005100000d7ab9 */ /* 0x000fe20000000800 */
[----:B------:R-:W-:Y:S01]  /*193e0*/  ULDC UR7, c[0x0][0x600] ;  /* 0x0001800000077ab9 */ /* 0x000fe20000000800 */
[----:B------:R-:W-:-:S02]  /*193f0*/  USHF.L.U32 UR24, UR19, UR21, URZ ;  /* 0x0000001513187299 */ /* 0x000fc4000800063f */
[----:B------:R-:W-:Y:S02]  /*19400*/  USHF.R.U32.HI UR8, URZ, UR21, UR8 ;  /* 0x000000153f087299 */ /* 0x000fe40008011608 */
[----:B------:R-:W-:Y:S02]  /*19410*/  UIMAD UR21, UR13, UR12, UR6 ;  /* 0x0000000c0d1572a4 */ /* 0x000fe4000f8e0206 */
[----:B------:R-:W-:Y:S02]  /*19420*/  UIADD3 UR20, UR7, -0x1, URZ ;  /* 0xffffffff07147890 */ /* 0x000fe4000fffe03f */
[----:B------:R-:W-:Y:S01]  /*19430*/  UIADD3 UR19, -UR14, URZ, URZ ;  /* 0x0000003f0e137290 */ /* 0x000fe2000fffe13f */
        /* <DEDUP_REMOVED lines=17> */
.L_x_539:
[----:B------:R-:W-:Y:S01]  /*19550*/  UISETP.NE.AND UP0, UPT, UR45, URZ, UPT ;  /* 0x0000003f2d00728c */ /* 0x000fe2000bf05270 */
[----:B------:R-:W-:Y:S01]  /*19560*/  IMAD.MOV.U32 R0, RZ, RZ, 0x1 ;  /* 0x00000001ff007424 */ /* 0x000fe200078e00ff */
[----:B------:R-:W-:Y:S02]  /*19570*/  USHF.R.U64 UR4, UR6, UR22, UR8 ;  /* 0x0000001606047299 */ /* 0x000fe40008001208 */
[----:B------:R-:W-:Y:S02]  /*19580*/  ULOP3.LUT UR41, UR15, UR41, URZ, 0xc0, !UPT ;  /* 0x000000290f297292 */ /* 0x000fe4000f8ec03f */
[----:B------:R-:W-:Y:S02]  /*19590*/  UIADD3 UR5, -UR4, URZ, URZ ;  /* 0x0000003f04057290 */ /* 0x000fe4000fffe13f */
[----:B------:R-:W-:Y:S02]  /*195a0*/  UIMAD UR41, UR24, UR4, UR41 ;  /* 0x00000004182972a4 */ /* 0x000fe4000f8e0229 */
[----:B------:R-:W-:-:S02]  /*195b0*/  ULOP3.LUT UR16, UR16, UR20, URZ, 0xc0, !UPT ;  /* 0x0000001410107292 */ /* 0x000fc4000f8ec03f */
[----:B------:R-:W-:Y:S02]  /*195c0*/  @UP0 UIMAD UR21, UR25, UR19, UR18 ;  /* 0x00000013191502a4 */ /* 0x000fe4000f8e0212 */
[----:B------:R-:W-:-:S03]  /*195d0*/  UIMAD UR4, UR5, UR23, UR17 ;  /* 0x00000017050472a4 */ /* 0x000fc6000f8e0211 */
[----:B------:R-:W-:Y:S01]  /*195e0*/  ULDC UR5, c[0x0][0x610] ;  /* 0x0001840000057ab9 */ /* 0x000fe20000000800 */
[----:B------:R-:W-:Y:S02]  /*195f0*/  UIMAD UR4, UR4, UR7, UR16 ;  /* 0x00000007040472a4 */ /* 0x000fe4000f8e0210 */
[----:B------:R-:W-:-:S04]  /*19600*/  UIMAD UR41, UR41, UR5, UR21 ;  /* 0x00000005292972a4 */ /* 0x000fc8000f8e0215 */
[----:B------:R-:W-:Y:S02]  /*19610*/  USEL UR42, UR4, UR41, !UP0 ;  /* 0x00000029042a7287 */ /* 0x000fe4000c000000 */
[----:B------:R-:W-:-:S12]  /*19620*/  USEL UR41, UR41, UR4, !UP0 ;  /* 0x0000000429297287 */ /* 0x000fd8000c000000 */
.L_x_537:
[----:B------:R-:W-:-:S13]  /*19630*/  LOP3.LUT P0, RZ, R0, 0xff, RZ, 0xc0, !PT ;  /* 0x000000ff00ff7812 */ /* 0x000fda000780c0ff */
[----:B------:R-:W-:Y:S05]  /*19640*/  @P0 BRA `(.L_x_540) ;  /* 0xfffffe7800a40947 */ /* 0x000fea000383ffff */
[----:B------:R-:W-:Y:S05]  /*19650*/  EXIT ;  /* 0x000000000000794d */ /* 0x000fea0003800000 */
.L_x_3:
[----:B------:R-:W2:Y:S01]  /*19660*/  LDL R4, [R1+0x200] ;  /* 0x0002000001047983 */ /* 0x000ea20000100800 */
[----:B------:R-:W-:Y:S01]  /*19670*/  ULDC.64 UR8, c[0x0][0x650] ;  /* 0x0001940000087ab9 */ /* 0x000fe20000000a00 */
[----:B------:R-:W-:Y:S01]  /*19680*/  PRMT R0, RZ, 0x7610, R0 ;  /* 0x00007610ff007816 */ /* 0x000fe20000000000 */
[----:B------:R-:W-:Y:S01]  /*19690*/  IMAD.MOV.U32 R3, RZ, RZ, -0x1 ;  /* 0xffffffffff037424 */ /* 0x000fe200078e00ff */
[----:B------:R-:W-:Y:S01]  /*196a0*/  MOV R2, 0xffffffff ;  /* 0xffffffff00027802 */ /* 0x000fe20000000f00 */
[----:B------:R-:W-:Y:S01]  /*196b0*/  IMAD.MOV.U32 R9, RZ, RZ, -0x1 ;  /* 0xffffffffff097424 */ /* 0x000fe200078e00ff */
[----:B--2---:R-:W-:-:S04]  /*196c0*/  ISETP.GE.U32.AND P0, PT, R4, UR8, PT ;  /* 0x0000000804007c0c */ /* 0x004fc8000bf06070 */
[----:B------:R-:W-:-:S13]  /*196d0*/  ISETP.GE.U32.AND.EX P0, PT, R17, UR9, PT, P0 ;  /* 0x0000000911007c0c */ /* 0x000fda000bf06100 */
[----:B------:R-:W-:Y:S05]  /*196e0*/  @P0 BRA `(.L_x_541) ;  /* 0x00000004008c0947 */ /* 0x000fea0003800000 */
[----:B------:R-:W-:Y:S01]  /*196f0*/  I2FP.F32.U32 R0, UR4 ;  /* 0x0000000400007c45 */ /* 0x000fe20008201000 */
[----:B0-----:R-:W-:Y:S01]  /*19700*/  ULDC.64 UR16, c[0x0][0x628] ;  /* 0x00018a0000107ab9 */ /* 0x001fe20000000a00 */
        /* <DEDUP_REMOVED lines=24> */
.L_x_542:
        /* <DEDUP_REMOVED lines=24> */
[----:B------:R-:W-:Y:S01]  /*19a10*/  UMOV UR19, 0x1 ;  /* 0x0000000100137882 */ /* 0x000fe20000000000 */
[----:B------:R-:W-:Y:S01]  /*19a20*/  ULDC UR20, c[0x0][0x608] ;  /* 0x0001820000147ab9 */ /* 0x000fe20000000800 */
[----:B------:R-:W-:Y:S01]  /*19a30*/  USHF.L.U32 UR26, UR19, UR23, URZ ;  /* 0x00000017131a7299 */ /* 0x000fe2000800063f */
[----:B------:R-:W-:Y:S01]  /*19a40*/  ISETP.NE.AND.EX P0, PT, RZ, UR9, PT, P0 ;  /* 0x00000009ff007c0c */ /* 0x000fe2000bf05300 */
[----:B------:R-:W-:Y:S02]  /*19a50*/  USHF.R.U64 UR19, UR18, UR20, UR11 ;  /* 0x0000001412137299 */ /* 0x000fe4000800120b */
[----:B------:R-:W-:Y:S02]  /*19a60*/  USHF.R.U32.HI UR11, URZ, UR20, UR11 ;  /* 0x000000143f0b7299 */ /* 0x000fe4000801160b */
[----:B------:R-:W-:-:S02]  /*19a70*/  UIADD3 UR15, -UR15, URZ, URZ ;  /* 0x0000003f0f0f7290 */ /* 0x000fc4000fffe13f */
[----:B------:R-:W-:Y:S01]  /*19a80*/  USHF.R.U64 UR20, UR19, UR23, UR11 ;  /* 0x0000001713147299 */ /* 0x000fe2000800120b */
[----:B------:R-:W-:Y:S01]  /*19a90*/  ULDC UR16, c[0x0][0x144] ;  /* 0x0000510000107ab9 */ /* 0x000fe20000000800 */
[----:B------:R-:W-:Y:S01]  /*19aa0*/  ULDC UR6, c[0x0][0x600] ;  /* 0x0001800000067ab9 */ /* 0x000fe20000000800 */
[----:B------:R-:W-:Y:S02]  /*19ab0*/  USHF.R.U32.HI UR11, URZ, UR23, UR11 ;  /* 0x000000173f0b7299 */ /* 0x000fe4000801160b */
[----:B------:R-:W-:Y:S02]  /*19ac0*/  UIMAD UR23, UR16, UR15, UR4 ;  /* 0x0000000f101772a4 */ /* 0x000fe4000f8e0204 */
[----:B------:R-:W-:Y:S02]  /*19ad0*/  UIADD3 UR22, UR6, -0x1, URZ ;  /* 0xffffffff06167890 */ /* 0x000fe4000fffe03f */
[----:B------:R-:W-:Y:S02]  /*19ae0*/  ULOP3.LUT UR27, URZ, UR13, URZ, 0x33, !UPT ;  /* 0x0000000d3f1b7292 */ /* 0x000fe4000f8e333f */
        /* <DEDUP_REMOVED lines=18> */
.L_x_543:
[----:B------:R-:W-:Y:S01]  /*19c10*/  UISETP.NE.AND UP0, UPT, UR45, URZ, UPT ;  /* 0x0000003f2d00728c */ /* 0x000fe2000bf05270 */
[----:B------:R-:W-:Y:S01]  /*19c20*/  IMAD.MOV.U32 R0, RZ, RZ, 0x1 ;  /* 0x00000001ff007424 */ /* 0x000fe200078e00ff */
[----:B------:R-:W-:Y:S01]  /*19c30*/  USHF.R.U64 UR8, UR4, UR24, UR11 ;  /* 0x0000001804087299 */ /* 0x000fe2000800120b */
[----:B------:R-:W-:Y:S01]  /*19c40*/  IMAD.U32 R9, RZ, RZ, UR5 ;  /* 0x00000005ff097e24 */ /* 0x000fe2000f8e00ff */
[----:B------:R-:W-:Y:S02]  /*19c50*/  ULOP3.LUT UR4, UR19, UR27, URZ, 0xc0, !UPT ;  /* 0x0000001b13047292 */ /* 0x000fe4000f8ec03f */
[----:B------:R-:W-:Y:S02]  /*19c60*/  ULOP3.LUT UR18, UR18, UR22, URZ, 0xc0, !UPT ;  /* 0x0000001612127292 */ /* 0x000fe4000f8ec03f */
[----:B------:R-:W-:-:S03]  /*19c70*/  UIMAD UR4, UR26, UR8, UR4 ;  /* 0x000000081a0472a4 */ /* 0x000fc6000f8e0204 */
[----:B------:R-:W-:Y:S02]  /*19c80*/  @UP0 UIMAD UR23, UR28, UR21, UR7 ;  /* 0x000000151c1702a4 */ /* 0x000fe4000f8e0207 */
[----:B------:R-:W-:-:S03]  /*19c90*/  UIADD3 UR7, -UR8, URZ, URZ ;  /* 0x0000003f08077290 */ /* 0x000fc6000fffe13f */
[----:B------:R-:W-:Y:S01]  /*19ca0*/  ULDC UR8, c[0x0][0x610] ;  /* 0x0001840000087ab9 */ /* 0x000fe20000000800 */
[----:B------:R-:W-:Y:S02]  /*19cb0*/  UIMAD UR7, UR7, UR25, UR20 ;  /* 0x00000019070772a4 */ /* 0x000fe4000f8e0214 */
[----:B------:R-:W-:Y:S02]  /*19cc0*/  UIMAD UR4, UR4, UR8, UR23 ;  /* 0x00000008040472a4 */ /* 0x000fe4000f8e0217 */
[----:B------:R-:W-:-:S04]  /*19cd0*/  UIMAD UR7, UR7, UR6, UR18 ;  /* 0x00000006070772a4 */ /* 0x000fc8000f8e0212 */
[----:B------:R-:W-:Y:S02]  /*19ce0*/  USEL UR6, UR7, UR4, !UP0 ;  /* 0x0000000407067287 */ /* 0x000fe4000c000000 */
[----:B------:R-:W-:-:S04]  /*19cf0*/  USEL UR4, UR4, UR7, !UP0 ;  /* 0x0000000704047287 */ /* 0x000fc8000c000000 */
[----:B------:R-:W-:Y:S02]  /*19d00*/  IMAD.U32 R2, RZ, RZ, UR6 ;  /* 0x00000006ff027e24 */ /* 0x000fe4000f8e00ff */
[----:B------:R-:W-:-:S07]  /*19d10*/  IMAD.U32 R3, RZ, RZ, UR4 ;  /* 0x00000004ff037e24 */ /* 0x000fce000f8e00ff */
.L_x_541:
[----:B------:R-:W-:-:S08]  /*19d20*/  NOP ;  /* 0x0000000000007918 */ /* 0x000fd00000000000 */
[----:B0-----:R-:W0:-:S00]  /*19d30*/  USETMAXREG.DEALLOC.CTAPOOL 0x18 ;  /* 0x00000018000079c8 */ /* 0x001e0000080e0500 */
[----:B------:R-:W-:-:S13]  /*19d40*/  ISETP.NE.AND P0, PT, RZ, UR10, PT ;  /* 0x0000000aff007c0c */ /* 0x000fda000bf05270 */
[----:B------:R-:W-:Y:S05]  /*19d50*/  @P0 EXIT ;  /* 0x000000000000094d */ /* 0x000fea0003800000 */
[----:B0-----:R-:W-:Y:S01]  /*19d60*/  LOP3.LUT P0, RZ, R0, 0xff, RZ, 0xc0, !PT ;  /* 0x000000ff00ff7812 */ /* 0x001fe2000780c0ff */
[----:B------:R-:W-:Y:S02]  /*19d70*/  IMAD.MOV.U32 R0, RZ, RZ, 0x1 ;  /* 0x00000001ff007424 */ /* 0x000fe400078e00ff */
[----:B------:R-:W-:-:S10]  /*19d80*/  IMAD.MOV.U32 R6, RZ, RZ, RZ ;  /* 0x000000ffff067224 */ /* 0x000fd400078e00ff */
[----:B------:R-:W-:Y:S05]  /*19d90*/  @!P0 BRA `(.L_x_544) ;  /* 0x0000000c00548947 */ /* 0x000fea0003800000 */
[----:B------:R-:W0:Y:S01]  /*19da0*/  S2R R4, SR_TID.X ;  /* 0x0000000000047919 */ /* 0x000e220000002100 */
[----:B------:R-:W-:Y:S01]  /*19db0*/  ULDC UR4, c[0x0][0x28c] ;  /* 0x0000a30000047ab9 */ /* 0x000fe20000000800 */
[----:B------:R-:W-:Y:S01]  /*19dc0*/  ULDC UR6, c[0x0][0x658] ;  /* 0x0001960000067ab9 */ /* 0x000fe20000000800 */
[----:B------:R-:W-:Y:S01]  /*19dd0*/  UIADD3 UR10, UR4, 0x1f, URZ ;  /* 0x0000001f040a7890 */ /* 0x000fe2000fffe03f */
[----:B------:R-:W-:Y:S01]  /*19de0*/  BSSY B0, `(.L_x_544) ;  /* 0x00000d0000007945 */ /* 0x000fe20003800000 */
[----:B------:R-:W-:Y:S01]  /*19df0*/  UMOV UR7, 0xffffffff ;  /* 0xffffffff00077882 */ /* 0x000fe20000000000 */
[----:B------:R-:W-:Y:S01]  /*19e00*/  ULDC UR5, c[0x0][0x600] ;  /* 0x0001800000057ab9 */ /* 0x000fe20000000800 */
[----:B------:R-:W-:Y:S01]  /*19e10*/  UMOV UR9, 0x1 ;  /* 0x0000000100097882 */ /* 0x000fe20000000000 */
[----:B------:R-:W-:Y:S01]  /*19e20*/  USHF.L.U32 UR7, UR7, UR6, URZ ;  /* 0x0000000607077299 */ /* 0x000fe2000800063f */
[----:B------:R-:W-:Y:S01]  /*19e30*/  IMAD.MOV.U32 R8, RZ, RZ, 0x1 ;  /* 0x00000001ff087424 */ /* 0x000fe200078e00ff */
[----:B------:R-:W-:Y:S01]  /*19e40*/  UIADD3 UR4, UR5, -0x1, URZ ;  /* 0xffffffff05047890 */ /* 0x000fe2000fffe03f */
[----:B------:R-:W-:Y:S01]  /*19e50*/  IMAD.MOV.U32 R0, RZ, RZ, 0x1 ;  /* 0x00000001ff007424 */ /* 0x000fe200078e00ff */
[----:B------:R-:W-:Y:S01]  /*19e60*/  USHF.R.S32.HI UR11, URZ, 0x1f, UR10 ;  /* 0x0000001f3f0b7899 */ /* 0x000fe2000801140a */
[----:B------:R-:W-:Y:S01]  /*19e70*/  IMAD.MOV.U32 R6, RZ, RZ, RZ ;  /* 0x000000ffff067224 */ /* 0x000fe200078e00ff */
[----:B------:R-:W-:Y:S01]  /*19e80*/  ULDC UR8, c[0x0][0xc] ;  /* 0x0000030000087ab9 */ /* 0x000fe20000000800 */
[----:B------:R-:W-:-:S02]  /*19e90*/  USHF.L.U32 UR5, UR9, UR6, URZ ;  /* 0x0000000609057299 */ /* 0x000fc4000800063f */
[----:B------:R-:W-:Y:S01]  /*19ea0*/  ULEA.HI UR11, UR11, UR10, URZ, 0x5 ;  /* 0x0000000a0b0b7291 */ /* 0x000fe2000f8f283f */
[----:B------:R-:W-:Y:S01]  /*19eb0*/  ULDC UR9, c[0x0][0x10] ;  /* 0x0000040000097ab9 */ /* 0x000fe20000000800 */
[----:B------:R-:W-:Y:S02]  /*19ec0*/  ULOP3.LUT UR6, URZ, UR7, URZ, 0x33, !UPT ;  /* 0x000000073f067292 */ /* 0x000fe4000f8e333f */
[----:B------:R-:W-:Y:S01]  /*19ed0*/  UIMAD.WIDE.U32 UR8, UR8, UR9, URZ ;  /* 0x00000009080872a5 */ /* 0x000fe2000f8e003f */
[----:B------:R-:W-:Y:S01]  /*19ee0*/  ULDC UR7, c[0x0][0x14] ;  /* 0x0000050000077ab9 */ /* 0x000fe20000000800 */
[----:B------:R-:W-:Y:S02]  /*19ef0*/  USHF.R.S32.HI UR18, URZ, 0x5, UR11 ;  /* 0x000000053f127899 */ /* 0x000fe4000801140b */
[----:B------:R-:W-:Y:S02]  /*19f00*/  UIMAD.WIDE.U32 UR20, UR8, UR7, URZ ;  /* 0x00000007081472a5 */ /* 0x000fe4000f8e003f */
[----:B------:R-:W-:-:S02]  /*19f10*/  UIMAD UR13, UR9, UR7, URZ ;  /* 0x00000007090d72a4 */ /* 0x000fc4000f8e023f */
[----:B------:R-:W-:Y:S01]  /*19f20*/  ULOP3.LUT UR24, UR40, 0x2, URZ, 0xfc, !UPT ;  /* 0x0000000228187892 */ /* 0x000fe2000f8efc3f */
[C---:B0-----:R-:W-:Y:S01]  /*19f30*/  LOP3.LUT P2, RZ, R4.reuse, 0x7f, RZ, 0xc0, !PT ;  /* 0x0000007f04ff7812 */ /* 0x041fe2000784c0ff */
[----:B------:R-:W-:Y:S01]  /*19f40*/  UIADD3 UR13, UR21, UR13, URZ ;  /* 0x0000000d150d7290 */ /* 0x000fe2000fffe03f */
[----:B------:R-:W-:Y:S01]  /*19f50*/  LOP3.LUT P0, RZ, R4, 0x1f, RZ, 0xc0, !PT ;  /* 0x0000001f04ff7812 */ /* 0x000fe2000780c0ff */
[----:B------:R-:W-:Y:S01]  /*19f60*/  UIADD3 UR25, UR18, 0x1, URZ ;  /* 0x0000000112197890 */ /* 0x000fe2000fffe03f */
[----:B------:R-:W-:Y:S02]  /*19f70*/  ULDC.64 UR22, c[0x0][0x198] ;  /* 0x0000660000167ab9 */ /* 0x000fe40000000a00 */
[----:B------:R-:W-:-:S13]  /*19f80*/  PLOP3.LUT P0, PT, P0, P2, PT, 0x8a, 0x0 ;  /* 0x000000000000781c */ /* 0x000fda0000705172 */
.L_x_556:
[----:B------:R-:W-:-:S03]  /*19f90*/  UMOV UR7, 0xffffffff ;  /* 0xffffffff00077882 */ /* 0x000fc60000000000 */
[----:B------:R-:W-:Y:S05]  /*19fa0*/  BRA.DIV UR7, `(.L_x_545) ;  /* 0x0000000e079c7947 */ /* 0x000fea000b800000 */
[----:B------:R-:W-:-:S13]  /*19fb0*/  ELECT P6, URZ, PT ;  /* 0x00000000003f782f */ /* 0x000fda00038c0000 */
.L_x_566:
[----:B------:R-:W0:Y:S01]  /*19fc0*/  LDC R4, c[0x0][0x28c] ;  /* 0x0000a300ff047b82 */ /* 0x000e220000000800 */
[----:B------:R-:W-:Y:S01]  /*19fd0*/  BSSY B1, `(.L_x_546) ;  /* 0x0000035000017945 */ /* 0x000fe20003800000 */
[----:B0-----:R-:W-:-:S13]  /*19fe0*/  ISETP.LT.OR P6, PT, R4, 0x1, !P6 ;  /* 0x000000010400780c */ /* 0x001fda00077c1670 */
[----:B------:R-:W-:Y:S05]  /*19ff0*/  @P6 BRA `(.L_x_547) ;  /* 0x0000000000c86947 */ /* 0x000fea0003800000 */
[----:B------:R-:W-:Y:S01]  /*1a000*/  IMAD.SHL.U32 R11, R3, 0x100, RZ ;  /* 0x00000100030b7824 */ /* 0x000fe200078e00ff */
[----:B------:R-:W-:Y:S01]  /*1a010*/  SHF.L.U32 R2, R2, 0x8, RZ ;  /* 0x0000000802027819 */ /* 0x000fe200000006ff */
[----:B------:R-:W-:Y:S02]  /*1a020*/  IMAD.MOV.U32 R12, RZ, RZ, RZ ;  /* 0x000000ffff0c7224 */ /* 0x000fe400078e00ff */
[----:B------:R-:W-:Y:S02]  /*1a030*/  IMAD.U32 R14, RZ, RZ, UR25 ;  /* 0x00000019ff0e7e24 */ /* 0x000fe4000f8e00ff */
[----:B------:R-:W-:Y:S02]  /*1a040*/  IMAD.MOV.U32 R3, RZ, RZ, R0 ;  /* 0x000000ffff037224 */ /* 0x000fe400078e0000 */
[----:B------:R-:W-:-:S07]  /*1a050*/  IMAD.MOV.U32 R4, RZ, RZ, R6 ;  /* 0x000000ffff047224 */ /* 0x000fce00078e0006 */
.L_x_551:
[----:B------:R-:W0:Y:S01]  /*1a060*/  S2R R10, SR_CgaCtaId ;  /* 0x00000000000a7919 */ /* 0x000e220000008800 */
[----:B------:R-:W-:Y:S01]  /*1a070*/  MOV R5, 0x400 ;  /* 0x0000040000057802 */ /* 0x000fe20000000f00 */
[----:B------:R-:W1:Y:S03]  /*1a080*/  @!P2 LDC R7, c[0x0][0x500] ;  /* 0x00014000ff07ab82 */ /* 0x000e660000000800 */
[----:B0-----:R-:W-:Y:S02]  /*1a090*/  LEA R13, R10, R5, 0x18 ;  /* 0x000000050a0d7211 */ /* 0x001fe400078ec0ff */
[----:B------:R-:W-:-:S03]  /*1a0a0*/  SHF.L.U32 R5, R3, 0x1f, RZ ;  /* 0x0000001f03057819 */ /* 0x000fc600000006ff */
[----:B------:R-:W-:-:S04]  /*1a0b0*/  IMAD R10, R4, 0x8, R13 ;  /* 0x00000008040a7824 */ /* 0x000fc800078e020d */
[----:B------:R-:W0:Y:S02]  /*1a0c0*/  SYNCS.PHASECHK.TRANS64.TRYWAIT P1, [R10+URZ+0x18], R5 ;  /* 0x000018050a0075a7 */ /* 0x000e24000802017f */
[----:B01----:R-:W-:Y:S05]  /*1a0d0*/  @!P1 BRA `(.L_x_548) ;  /* 0x0000000c00709947 */ /* 0x003fea0003800000 */
.L_x_567:
[----:B------:R-:W-:Y:S01]  /*1a0e0*/  UPRMT UR7, UR24, 0x9910, URZ ;  /* 0x0000991018077896 */ /* 0x000fe2000800003f */
[----:B------:R1:W-:Y:S03]  /*1a0f0*/  @!P2 SYNCS.ARRIVE.TRANS64 RZ, [R10+URZ], R7 ;  /* 0x000000070affa9a7 */ /* 0x0003e6000800003f */
[----:B------:R-:W-:-:S06]  /*1a100*/  UISETP.NE.AND UP0, UPT, UR7, 0x2, UPT ;  /* 0x000000020700788c */ /* 0x000fcc000bf05270 */
[----:B------:R-:W-:-:S13]  /*1a110*/  PLOP3.LUT P1, PT, PT, PT, UP0, 0x80, 0x0 ;  /* 0x000000000000781c */ /* 0x000fda0003f2f008 */
[----:B-1----:R-:W-:Y:S05]  /*1a120*/  @P1 BRA `(.L_x_549) ;  /* 0x0000000000041947 */ /* 0x002fea0003800000 */
[----:B------:R-:W-:Y:S01]  /*1a130*/  BPT.TRAP 0x1 ;  /* 0x000000040000795c */ /* 0x000fe20000300000 */
.L_x_549:
[----:B------:R-:W-:Y:S05]  /*1a140*/  @P0 BRA `(.L_x_550) ;  /* 0x0000000000040947 */ /* 0x000fea0003800000 */
[----:B------:R-:W-:Y:S01]  /*1a150*/  BPT.TRAP 0x1 ;  /* 0x000000040000795c */ /* 0x000fe20000300000 */
.L_x_550:
[----:B------:R-:W-:Y:S01]  /*1a160*/  IMAD R13, R4, 0x8000, R13 ;  /* 0x00008000040d7824 */ /* 0x000fe200078e020d */
[----:B------:R-:W-:Y:S01]  /*1a170*/  R2UR UR9, R10 ;  /* 0x000000000a0972ca */ /* 0x000fe200000e0000 */
[----:B------:R-:W-:Y:S01]  /*1a180*/  VIADD R14, R14, 0xffffffff ;  /* 0xffffffff0e0e7836 */ /* 0x000fe20000000000 */
[----:B------:R-:W-:Y:S01]  /*1a190*/  UIADD3 UR14, UP0, UR22, 0xf0, URZ ;  /* 0x000000f0160e7890 */ /* 0x000fe2000ff1e03f */
[----:B------:R-:W-:Y:S01]  /*1a1a0*/  R2UR UR11, R11 ;  /* 0x000000000b0b72ca */ /* 0x000fe200000e0000 */
[----:B------:R-:W-:Y:S01]  /*1a1b0*/  UIADD3 UR26, UP1, UR22, 0x1f0, URZ ;  /* 0x000001f0161a7890 */ /* 0x000fe2000ff3e03f */
[----:B------:R-:W-:Y:S01]  /*1a1c0*/  R2UR UR7, R13 ;  /* 0x000000000d0772ca */ /* 0x000fe200000e0000 */
[----:B------:R-:W-:Y:S01]  /*1a1d0*/  UIADD3.X UR15, URZ, UR23, URZ, UP0, !UPT ;  /* 0x000000173f0f7290 */ /* 0x000fe200087fe43f */
[----:B------:R-:W-:Y:S01]  /*1a1e0*/  R2UR UR10, R12 ;  /* 0x000000000c0a72ca */ /* 0x000fe200000e0000 */
[----:B------:R-:W-:Y:S01]  /*1a1f0*/  VIADD R4, R4, 0x1 ;  /* 0x0000000104047836 */ /* 0x000fe20000000000 */
[----:B------:R-:W-:Y:S01]  /*1a200*/  R2UR UR12, R9 ;  /* 0x00000000090c72ca */ /* 0x000fe200000e0000 */
[----:B------:R-:W-:Y:S01]  /*1a210*/  UIADD3.X UR27, URZ, UR23, URZ, UP1, !UPT ;  /* 0x000000173f1b7290 */ /* 0x000fe20008ffe43f */
[----:B------:R-:W-:Y:S01]  /*1a220*/  R2UR UR19, R2 ;  /* 0x00000000021372ca */ /* 0x000fe200000e0000 */
[----:B------:R-:W-:Y:S01]  /*1a230*/  UMOV UR16, 0x0 ;  /* 0x0000000000107882 */ /* 0x000fe20000000000 */
[----:B------:R-:W-:Y:S01]  /*1a240*/  ISETP.GT.AND P3, PT, R14, 0x1, PT ;  /* 0x000000010e00780c */ /* 0x000fe20003f64270 */
[----:B------:R-:W-:Y:S01]  /*1a250*/  UMOV UR17, 0x10000000 ;  /* 0x1000000000117882 */ /* 0x000fe20000000000 */
[----:B------:R-:W-:Y:S01]  /*1a260*/  ISETP.NE.AND P1, PT, R4, 0x3, PT ;  /* 0x000000030400780c */ /* 0x000fe20003f25270 */
[----:B------:R-:W-:-:S02]  /*1a270*/  VIADD R12, R12, 0x20 ;  /* 0x000000200c0c7836 */ /* 0x000fc40000000000 */
[----:B------:R-:W-:Y:S01]  /*1a280*/  UIADD3 UR8, UR7, 0x100, URZ ;  /* 0x0000010007087890 */ /* 0x000fe2000fffe03f */
[----:B0-----:R-:W-:Y:S01]  /*1a290*/  SEL R10, RZ, 0x1, P1 ;  /* 0x00000001ff0a7807 */ /* 0x001fe20000800000 */
[----:B------:R-:W-:Y:S01]  /*1a2a0*/  UIADD3 UR7, UR7, 0x18100, URZ ;  /* 0x0001810007077890 */ /* 0x000fe2000fffe03f */
[----:B------:R-:W-:Y:S02]  /*1a2b0*/  SEL R4, R4, RZ, P1 ;  /* 0x000000ff04047207 */ /* 0x000fe40000800000 */
[----:B------:R-:W-:-:S04]  /*1a2c0*/  LOP3.LUT R3, R3, R10, RZ, 0x3c, !PT ;  /* 0x0000000a03037212 */ /* 0x000fc800078e3cff */
[----:B------:R0:W-:Y:S02]  /*1a2d0*/  UTMALDG.3D [UR8], [UR14], desc[UR16] ;  /* 0x000010080e0075b4 */ /* 0x0001e40008011000 */
[----:B0-----:R-:W-:Y:S01]  /*1a2e0*/  UMOV UR8, UR7 ;  /* 0x0000000700087c82 */ /* 0x001fe20008000000 */
[----:B------:R-:W-:Y:S02]  /*1a2f0*/  UMOV UR11, UR19 ;  /* 0x00000013000b7c82 */ /* 0x000fe40008000000 */
[----:B------:R0:W-:Y:S02]  /*1a300*/  UTMALDG.3D [UR8], [UR26], desc[UR16] ;  /* 0x000010081a0075b4 */ /* 0x0001e40008011000 */
[----:B0-----:R-:W-:Y:S05]  /*1a310*/  @P3 BRA `(.L_x_551) ;  /* 0xfffffffc00503947 */ /* 0x001fea000383ffff */
.L_x_547:
[----:B------:R-:W-:Y:S05]  /*1a320*/  BSYNC B1 ;  /* 0x0000000000017941 */ /* 0x000fea0003800000 */
.L_x_546:
[----:B------:R-:W2:Y:S01]  /*1a330*/  LDL.LU R13, [R1+0x200] ;  /* 0x00020000010d7983 */ /* 0x000ea20000300800 */
[----:B------:R-:W-:Y:S01]  /*1a340*/  LOP3.LUT P1, RZ, R8, 0xff, RZ, 0xc0, !PT ;  /* 0x000000ff08ff7812 */ /* 0x000fe2000782c0ff */
[----:B------:R-:W-:Y:S01]  /*1a350*/  ULDC.64 UR8, c[0x0][0x650] ;  /* 0x0001940000087ab9 */ /* 0x000fe20000000a00 */
[----:B------:R-:W-:Y:S01]  /*1a360*/  IADD3 R6, R6, UR18, RZ ;  /* 0x0000001206067c10 */ /* 0x000fe2000fffe0ff */
[----:B------:R-:W-:Y:S01]  /*1a370*/  UISETP.GE.U32.AND UP0, UPT, UR18, 0x3, UPT ;  /* 0x000000031200788c */ /* 0x000fe2000bf06070 */
[----:B------:R-:W-:Y:S01]  /*1a380*/  BSSY B1, `(.L_x_552) ;  /* 0x0000073000017945 */ /* 0x000fe20003800000 */
[----:B------:R-:W-:Y:S01]  /*1a390*/  IMAD.MOV.U32 R9, RZ, RZ, -0x1 ;  /* 0xffffffffff097424 */ /* 0x000fe200078e00ff */
[----:B------:R-:W-:Y:S02]  /*1a3a0*/  PRMT R4, RZ, 0x7610, R4 ;  /* 0x00007610ff047816 */ /* 0x000fe40000000004 */
[----:B------:R-:W-:Y:S02]  /*1a3b0*/  PRMT R8, RZ, 0x7610, R8 ;  /* 0x00007610ff087816 */ /* 0x000fe40000000008 */
[----:B------:R-:W-:-:S03]  /*1a3c0*/  PLOP3.LUT P3, PT, PT, PT, UP0, 0x80, 0x0 ;  /* 0x000000000000781c */ /* 0x000fc60003f6f008 */
[----:B------:R-:W0:Y:S01]  /*1a3d0*/  @P1 S2R R3, SR_CgaCtaId ;  /* 0x0000000000031919 */ /* 0x000e220000008800 */
[----:B------:R-:W-:-:S04]  /*1a3e0*/  @P1 MOV R2, 0x400 ;  /* 0x0000040000021802 */ /* 0x000fc80000000f00 */
[----:B0-----:R-:W-:-:S04]  /*1a3f0*/  @P1 LEA R2, R3, R2, 0x18 ;  /* 0x0000000203021211 */ /* 0x001fc800078ec0ff */
[----:B------:R0:W-:Y:S01]  /*1a400*/  @P1 SYNCS.ARRIVE.TRANS64.A1T0 RZ, [R2+URZ+0x48], RZ ;  /* 0x000048ff02ff19a7 */ /* 0x0001e2000810003f */
[----:B------:R-:W-:Y:S01]  /*1a410*/  ISETP.GT.U32.AND P1, PT, R6, 0x2, PT ;  /* 0x000000020600780c */ /* 0x000fe20003f24070 */
[----:B0-----:R-:W-:-:S05]  /*1a420*/  IMAD.U32 R2, RZ, RZ, UR18 ;  /* 0x00000012ff027e24 */ /* 0x001fca000f8e00ff */
[----:B------:R-:W-:Y:S01]  /*1a430*/  ISETP.LT.U32.AND P1, PT, R2, 0x3, P1 ;  /* 0x000000030200780c */ /* 0x000fe20000f21070 */
[----:B------:R-:W-:-:S04]  /*1a440*/  IMAD.WIDE.U32 R2, R6, -0x55555555, RZ ;  /* 0xaaaaaaab06027825 */ /* 0x000fc800078e00ff */
[----:B------:R-:W-:Y:S01]  /*1a450*/  IMAD.MOV.U32 R2, RZ, RZ, -0x1 ;  /* 0xffffffffff027424 */ /* 0x000fe200078e00ff */
[----:B------:R-:W-:Y:S02]  /*1a460*/  SHF.R.U32.HI R5, RZ, 0x1, R3 ;  /* 0x00000001ff057819 */ /* 0x000fe40000011603 */
[----:B------:R-:W-:-:S03]  /*1a470*/  SEL R3, RZ, 0x1, !P1 ;  /* 0x00000001ff037807 */ /* 0x000fc60004800000 */
[----:B------:R-:W-:Y:S01]  /*1a480*/  IMAD R6, R5, -0x3, R6 ;  /* 0xfffffffd05067824 */ /* 0x000fe200078e0206 */
[----:B------:R-:W-:Y:S01]  /*1a490*/  LOP3.LUT R0, R0, R3, RZ, 0x3c, !PT ;  /* 0x0000000300007212 */ /* 0x000fe200078e3cff */
[----:B------:R-:W-:-:S03]  /*1a4a0*/  IMAD.MOV.U32 R3, RZ, RZ, -0x1 ;  /* 0xffffffffff037424 */ /* 0x000fc600078e00ff */
[----:B------:R-:W-:Y:S02]  /*1a4b0*/  @P3 LOP3.LUT R0, R0, 0x1, R5, 0x78, !PT ;  /* 0x0000000100003812 */ /* 0x000fe400078e7805 */
[----:B--2---:R-:W-:-:S04]  /*1a4c0*/  IADD3 R13, P1, R13, UR20, RZ ;  /* 0x000000140d0d7c10 */ /* 0x004fc8000ff3e0ff */
[----:B------:R-:W-:Y:S01]  /*1a4d0*/  IADD3.X R17, R17, UR13, RZ, P1, !PT ;  /* 0x0000000d11117c10 */ /* 0x000fe20008ffe4ff */
[----:B------:R0:W-:Y:S01]  /*1a4e0*/  STL [R1+0x200], R13 ;  /* 0x0002000d01007387 */ /* 0x0001e20000100800 */
[----:B------:R-:W-:-:S04]  /*1a4f0*/  ISETP.GE.U32.AND P1, PT, R13, UR8, PT ;  /* 0x000000080d007c0c */ /* 0x000fc8000bf26070 */
[----:B------:R-:W-:-:S13]  /*1a500*/  ISETP.GE.U32.AND.EX P1, PT, R17, UR9, PT, P1 ;  /* 0x0000000911007c0c */ /* 0x000fda000bf26110 */
[----:B0-----:R-:W-:Y:S05]  /*1a510*/  @P1 BRA `(.L_x_553) ;  /* 0x0000000400641947 */ /* 0x001fea0003800000 */
[----:B------:R-:W0:Y:S01]  /*1a520*/  S2R R7, SR_CTAID.X ;  /* 0x0000000000077919 */ /* 0x000e220000002500 */
[----:B------:R-:W-:Y:S01]  /*1a530*/  ULDC UR7, c[0x0][0x150] ;  /* 0x0000540000077ab9 */ /* 0x000fe20000000800 */
[----:B------:R-:W1:Y:S01]  /*1a540*/  LDC R4, c[0x0][0x144] ;  /* 0x00005100ff047b82 */ /* 0x000e620000000800 */
[----:B------:R-:W-:Y:S01]  /*1a550*/  UISETP.NE.AND UP0, UPT, UR45, URZ, UPT ;  /* 0x0000003f2d00728c */ /* 0x000fe2000bf05270 */
[----:B------:R-:W2:Y:S01]  /*1a560*/  S2R R5, SR_CTAID.Y ;  /* 0x0000000000057919 */ /* 0x000ea20000002600 */
[----:B------:R-:W-:Y:S01]  /*1a570*/  ULDC.64 UR8, c[0x0][0x628] ;  /* 0x00018a0000087ab9 */ /* 0x000fe20000000a00 */
[----:B------:R-:W-:-:S03]  /*1a580*/  ULDC UR10, c[0x0][0x630] ;  /* 0x00018c00000a7ab9 */ /* 0x000fc60000000800 */
[----:B------:R-:W-:Y:S01]  /*1a590*/  PLOP3.LUT P1, PT, PT, PT, UP0, 0x80, 0x0 ;  /* 0x000000000000781c */ /* 0x000fe20003f2f008 */
[----:B------:R-:W3:Y:S01]  /*1a5a0*/  LDC R10, c[0x0][0x148] ;  /* 0x00005200ff0a7b82 */ /* 0x000ee20000000800 */
[----:B0-----:R-:W-:Y:S02]  /*1a5b0*/  I2FP.F32.U32 R2, R7 ;  /* 0x0000000700027245 */ /* 0x001fe40000201000 */
[----:B--2---:R-:W-:-:S03]  /*1a5c0*/  I2FP.F32.U32 R3, R5 ;  /* 0x0000000500037245 */ /* 0x004fc60000201000 */
[----:B------:R-:W-:Y:S01]  /*1a5d0*/  FMUL R2, R2, UR7 ;  /* 0x0000000702027c20 */ /* 0x000fe20008400000 */
[----:B------:R-:W-:Y:S02]  /*1a5e0*/  ULDC UR7, c[0x0][0x154] ;  /* 0x0000550000077ab9 */ /* 0x000fe40000000800 */
[----:B------:R-:W-:-:S03]  /*1a5f0*/  FMUL R9, R3, UR7 ;  /* 0x0000000703097c20 */ /* 0x000fc60008400000 */
[----:B------:R-:W0:Y:S08]  /*1a600*/  F2I.U32.TRUNC.NTZ R2, R2 ;  /* 0x0000000200027305 */ /* 0x000e30000020f000 */
[----:B------:R-:W2:Y:S01]  /*1a610*/  F2I.U32.TRUNC.NTZ R9, R9 ;  /* 0x0000000900097305 */ /* 0x000ea2000020f000 */
[----:B0-----:R-:W-:Y:S02]  /*1a620*/  IMAD.MOV R3, RZ, RZ, -R2 ;  /* 0x000000ffff037224 */ /* 0x001fe400078e0a02 */
[----:B------:R-:W-:-:S02]  /*1a630*/  IMAD.MOV.U32 R2, RZ, RZ, R13 ;  /* 0x000000ffff027224 */ /* 0x000fc400078e000d */
[----:B-1----:R-:W-:Y:S02]  /*1a640*/  IMAD R7, R4, R3, R7 ;  /* 0x0000000304077224 */ /* 0x002fe400078e0207 */
[----:B--2---:R-:W-:-:S04]  /*1a650*/  IMAD.MOV R3, RZ, RZ, -R9 ;  /* 0x000000ffff037224 */ /* 0x004fc800078e0a09 */
[----:B---3--:R-:W-:Y:S01]  /*1a660*/  @P1 IMAD R7, R10, R3, R5 ;  /* 0x000000030a071224 */ /* 0x008fe200078e0205 */
[----:B------:R-:W-:Y:S01]  /*1a670*/  ISETP.NE.U32.AND P1, PT, RZ, UR8, PT ;  /* 0x00000008ff007c0c */ /* 0x000fe2000bf25070 */
[----:B------:R-:W-:-:S03]  /*1a680*/  IMAD.MOV.U32 R3, RZ, RZ, R17 ;  /* 0x000000ffff037224 */ /* 0x000fc600078e0011 */
[----:B------:R-:W-:-:S13]  /*1a690*/  ISETP.NE.AND.EX P1, PT, RZ, UR9, PT, P1 ;  /* 0x00000009ff007c0c */ /* 0x000fda000bf25310 */
[----:B------:R-:W-:Y:S05]  /*1a6a0*/  @!P1 BRA `(.L_x_554) ;  /* 0x0000000000289947 */ /* 0x000fea0003800000 */
[----:B------:R-:W-:Y:S02]  /*1a6b0*/  ULDC UR7, c[0x0][0x634] ;  /* 0x00018d0000077ab9 */ /* 0x000fe40000000800 */
[----:B------:R-:W-:-:S05]  /*1a6c0*/  IADD3 R3, P1, R13, UR7, RZ ;  /* 0x000000070d037c10 */ /* 0x000fca000ff3e0ff */
[----:B------:R-:W-:-:S04]  /*1a6d0*/  IMAD.X R9, RZ, RZ, R17, P1 ;  /* 0x000000ffff097224 */ /* 0x000fc800008e0611 */
[----:B------:R-:W-:-:S04]  /*1a6e0*/  IMAD.WIDE.U32 R4, R9, UR8, RZ ;  /* 0x0000000809047c25 */ /* 0x000fc8000f8e00ff */
[----:B------:R-:W-:-:S04]  /*1a6f0*/  IMAD.WIDE.U32 R4, P1, R3, UR9, R4 ;  /* 0x0000000903047c25 */ /* 0x000fc8000f820004 */
[----:B------:R-:W-:Y:S01]  /*1a700*/  IMAD.WIDE.U32 R2, R3, UR8, RZ ;  /* 0x0000000803027c25 */ /* 0x000fe2000f8e00ff */
[----:B------:R-:W-:-:S04]  /*1a710*/  MOV R2, R5 ;  /* 0x0000000500027202 */ /* 0x000fc80000000f00 */
[----:B------:R-:W-:Y:S01]  /*1a720*/  IADD3 RZ, P3, R3, R4, RZ ;  /* 0x0000000403ff7210 */ /* 0x000fe20007f7e0ff */
[----:B------:R-:W-:-:S04]  /*1a730*/  IMAD.X R3, RZ, RZ, RZ, P1 ;  /* 0x000000ffff037224 */ /* 0x000fc800008e06ff */
[----:B------:R-:W-:-:S08]  /*1a740*/  IMAD.WIDE.U32.X R2, R9, UR9, R2, P3 ;  /* 0x0000000909027c25 */ /* 0x000fd000098e0402 */
.L_x_554:
[--C-:B------:R-:W-:Y:S01]  /*1a750*/  SHF.R.U64 R9, R2, UR10, R3.reuse ;  /* 0x0000000a02097c19 */ /* 0x100fe20008001203 */
[----:B------:R-:W-:Y:S01]  /*1a760*/  ULDC.64 UR8, c[0x0][0x620] ;  /* 0x0001880000087ab9 */ /* 0x000fe20000000a00 */
[----:B------:R-:W-:Y:S01]  /*1a770*/  SHF.R.U32.HI R2, RZ, UR10, R3 ;  /* 0x0000000aff027c19 */ /* 0x000fe20008011603 */
[----:B------:R-:W-:Y:S01]  /*1a780*/  IMAD.MOV.U32 R3, RZ, RZ, R17 ;  /* 0x000000ffff037224 */ /* 0x000fe200078e0011 */
[----:B------:R-:W-:Y:S01]  /*1a790*/  IADD3 R11, P1, RZ, -R9, RZ ;  /* 0x80000009ff0b7210 */ /* 0x000fe20007f3e0ff */
[----:B------:R-:W-:-:S04]  /*1a7a0*/  ULDC UR7, c[0x0][0x618] ;  /* 0x0001860000077ab9 */ /* 0x000fc80000000800 */
[----:B------:R-:W-:-:S04]  /*1a7b0*/  IMAD.X R2, RZ, RZ, ~R2, P1 ;  /* 0x000000ffff027224 */ /* 0x000fc800008e0e02 */
[----:B------:R-:W-:-:S04]  /*1a7c0*/  IMAD R2, R2, UR8, RZ ;  /* 0x0000000802027c24 */ /* 0x000fc8000f8e02ff */
[----:B------:R-:W-:Y:S02]  /*1a7d0*/  IMAD R5, R11, UR9, R2 ;  /* 0x000000090b057c24 */ /* 0x000fe4000f8e0202 */
[----:B------:R-:W-:-:S04]  /*1a7e0*/  IMAD.MOV.U32 R2, RZ, RZ, R13 ;  /* 0x000000ffff027224 */ /* 0x000fc800078e000d */
[----:B------:R-:W-:Y:S01]  /*1a7f0*/  IMAD.WIDE.U32 R2, R11, UR8, R2 ;  /* 0x000000080b027c25 */ /* 0x000fe2000f8e0002 */
[----:B------:R-:W-:Y:S02]  /*1a800*/  ULDC.64 UR8, c[0x0][0x640] ;  /* 0x0001900000087ab9 */ /* 0x000fe40000000a00 */
[----:B------:R-:W-:Y:S01]  /*1a810*/  ISETP.NE.U32.AND P1, PT, RZ, UR8, PT ;  /* 0x00000008ff007c0c */ /* 0x000fe2000bf25070 */
[----:B------:R-:W-:-:S03]  /*1a820*/  IMAD.IADD R3, R3, 0x1, R5 ;  /* 0x0000000103037824 */ /* 0x000fc600078e0205 */
[----:B------:R-:W-:Y:S02]  /*1a830*/  ISETP.NE.AND.EX P1, PT, RZ, UR9, PT, P1 ;  /* 0x00000009ff007c0c */ /* 0x000fe4000bf25310 */
[--C-:B------:R-:W-:Y:S02]  /*1a840*/  SHF.R.U64 R10, R2, UR7, R3.reuse ;  /* 0x00000007020a7c19 */ /* 0x100fe40008001203 */
[----:B------:R-:W-:Y:S01]  /*1a850*/  SHF.R.U32.HI R3, RZ, UR7, R3 ;  /* 0x00000007ff037c19 */ /* 0x000fe20008011603 */
[----:B------:R-:W-:-:S03]  /*1a860*/  ULDC UR7, c[0x0][0x608] ;  /* 0x0001820000077ab9 */ /* 0x000fc60000000800 */
[--C-:B------:R-:W-:Y:S02]  /*1a870*/  SHF.R.U64 R12, R10, UR7, R3.reuse ;  /* 0x000000070a0c7c19 */ /* 0x100fe40008001203 */
[----:B------:R-:W-:Y:S01]  /*1a880*/  SHF.R.U32.HI R3, RZ, UR7, R3 ;  /* 0x00000007ff037c19 */ /* 0x000fe20008011603 */
[----:B------:R-:W-:-:S03]  /*1a890*/  ULDC UR7, c[0x0][0x658] ;  /* 0x0001960000077ab9 */ /* 0x000fc60000000800 */
[--C-:B------:R-:W-:Y:S02]  /*1a8a0*/  SHF.R.U64 R11, R12, UR7, R3.reuse ;  /* 0x000000070c0b7c19 */ /* 0x100fe40008001203 */
[----:B------:R-:W-:-:S03]  /*1a8b0*/  SHF.R.U32.HI R13, RZ, UR7, R3 ;  /* 0x00000007ff0d7c19 */ /* 0x000fc60008011603 */
[----:B------:R-:W-:Y:S02]  /*1a8c0*/  IMAD.MOV.U32 R2, RZ, RZ, R11 ;  /* 0x000000ffff027224 */ /* 0x000fe400078e000b */
[----:B------:R-:W-:Y:S01]  /*1a8d0*/  IMAD.MOV.U32 R3, RZ, RZ, R13 ;  /* 0x000000ffff037224 */ /* 0x000fe200078e000d */
[----:B------:R-:W-:Y:S06]  /*1a8e0*/  @!P1 BRA `(.L_x_555) ;  /* 0x0000000000289947 */ /* 0x000fec0003800000 */
[----:B------:R-:W-:Y:S02]  /*1a8f0*/  ULDC UR7, c[0x0][0x64c] ;  /* 0x0001930000077ab9 */ /* 0x000fe40000000800 */
[----:B------:R-:W-:-:S05]  /*1a900*/  IADD3 R3, P1, R11, UR7, RZ ;  /* 0x000000070b037c10 */ /* 0x000fca000ff3e0ff */
[----:B------:R-:W-:-:S04]  /*1a910*/  IMAD.X R13, RZ, RZ, R13, P1 ;  /* 0x000000ffff0d7224 */ /* 0x000fc800008e060d */
[----:B------:R-:W-:-:S04]  /*1a920*/  IMAD.WIDE.U32 R4, R13, UR8, RZ ;  /* 0x000000080d047c25 */ /* 0x000fc8000f8e00ff */
[----:B------:R-:W-:-:S04]  /*1a930*/  IMAD.WIDE.U32 R4, P1, R3, UR9, R4 ;  /* 0x0000000903047c25 */ /* 0x000fc8000f820004 */
[----:B------:R-:W-:-:S04]  /*1a940*/  IMAD.WIDE.U32 R2, R3, UR8, RZ ;  /* 0x0000000803027c25 */ /* 0x000fc8000f8e00ff */
[----:B------:R-:W-:Y:S01]  /*1a950*/  IMAD.MOV.U32 R2, RZ, RZ, R5 ;  /* 0x000000ffff027224 */ /* 0x000fe200078e0005 */
[----:B------:R-:W-:Y:S01]  /*1a960*/  IADD3 RZ, P3, R3, R4, RZ ;  /* 0x0000000403ff7210 */ /* 0x000fe20007f7e0ff */
[----:B------:R-:W-:-:S04]  /*1a970*/  IMAD.X R3, RZ, RZ, RZ, P1 ;  /* 0x000000ffff037224 */ /* 0x000fc800008e06ff */
[----:B------:R-:W-:-:S08]  /*1a980*/  IMAD.WIDE.U32.X R2, R13, UR9, R2, P3 ;  /* 0x000000090d027c25 */ /* 0x000fd000098e0402 */
.L_x_555:
[----:B------:R-:W-:Y:S01]  /*1a990*/  ULDC UR7, c[0x0][0x648] ;  /* 0x0001920000077ab9 */ /* 0x000fe20000000800 */
[----:B------:R-:W-:Y:S01]  /*1a9a0*/  LOP3.LUT R12, R12, UR6, RZ, 0xc0, !PT ;  /* 0x000000060c0c7c12 */ /* 0x000fe2000f8ec0ff */
[----:B------:R-:W-:Y:S01]  /*1a9b0*/  UISETP.NE.AND UP0, UPT, UR45, URZ, UPT ;  /* 0x0000003f2d00728c */ /* 0x000fe2000bf05270 */
[----:B------:R-:W-:Y:S01]  /*1a9c0*/  SHF.R.U64 R3, R2, UR7, R3 ;  /* 0x0000000702037c19 */ /* 0x000fe20008001203 */
[----:B------:R-:W-:Y:S01]  /*1a9d0*/  ULDC UR7, c[0x0][0x638] ;  /* 0x00018e0000077ab9 */ /* 0x000fe20000000800 */
[----:B------:R-:W-:-:S03]  /*1a9e0*/  LOP3.LUT R4, R10, UR4, RZ, 0xc0, !PT ;  /* 0x000000040a047c12 */ /* 0x000fc6000f8ec0ff */
[----:B------:R-:W-:Y:S01]  /*1a9f0*/  IMAD.MOV R2, RZ, RZ, -R3 ;  /* 0x000000ffff027224 */ /* 0x000fe200078e0a03 */
[----:B------:R-:W-:Y:S01]  /*1aa00*/  PLOP3.LUT P1, PT, PT, PT, UP0, 0x40, 0x0 ;  /* 0x000000000000781c */ /* 0x000fe20003f2e808 */
[----:B------:R-:W-:Y:S01]  /*1aa10*/  IMAD R12, R3, UR5, R12 ;  /* 0x00000005030c7c24 */ /* 0x000fe2000f8e020c */
[----:B------:R-:W-:Y:S01]  /*1aa20*/  PLOP3.LUT P3, PT, PT, PT, UP0, 0x40, 0x0 ;  /* 0x000000000000781c */ /* 0x000fe20003f6e808 */
[----:B------:R-:W-:Y:S01]  /*1aa30*/  IMAD R11, R2, UR7, R11 ;  /* 0x00000007020b7c24 */ /* 0x000fe2000f8e020b */
[----:B------:R-:W-:Y:S02]  /*1aa40*/  ULDC UR7, c[0x0][0x610] ;  /* 0x0001840000077ab9 */ /* 0x000fe40000000800 */
[----:B------:R-:W-:Y:S01]  /*1aa50*/  IMAD R7, R12, UR7, R7 ;  /* 0x000000070c077c24 */ /* 0x000fe2000f8e0207 */
[----:B------:R-:W-:Y:S02]  /*1aa60*/  ULDC UR7, c[0x0][0x600] ;  /* 0x0001800000077ab9 */ /* 0x000fe40000000800 */
[----:B------:R-:W-:-:S05]  /*1aa70*/  IMAD R4, R11, UR7, R4 ;  /* 0x000000070b047c24 */ /* 0x000fca000f8e0204 */
[----:B------:R-:W-:Y:S02]  /*1aa80*/  SEL R2, R4, R7, P1 ;  /* 0x0000000704027207 */ /* 0x000fe40000800000 */
[----:B------:R-:W-:Y:S02]  /*1aa90*/  SEL R3, R7, R4, P3 ;  /* 0x0000000407037207 */ /* 0x000fe40001800000 */
[----:B------:R-:W-:-:S07]  /*1aaa0*/  MOV R4, 0x1 ;  /* 0x0000000100047802 */ /* 0x000fce0000000f00 */
.L_x_553:
[----:B------:R-:W-:Y:S05]  /*1aab0*/  BSYNC B1 ;  /* 0x0000000000017941 */ /* 0x000fea0003800000 */
.L_x_552:
[----:B------:R-:W-:-:S13]  /*1aac0*/  LOP3.LUT P1, RZ, R4, 0xff, RZ, 0xc0, !PT ;  /* 0x000000ff04ff7812 */ /* 0x000fda000782c0ff */
[----:B------:R-:W-:Y:S05]  /*1aad0*/  @P1 BRA `(.L_x_556) ;  /* 0xfffffff4002c1947 */ /* 0x000fea000383ffff */
[----:B------:R-:W-:Y:S05]  /*1aae0*/  BSYNC B0 ;  /* 0x0000000000007941 */ /* 0x000fea0003800000 */
.L_x_544:
[----:B------:R-:W-:-:S03]  /*1aaf0*/  UMOV UR7, 0xffffffff ;  /* 0xffffffff00077882 */ /* 0x000fc60000000000 */
[----:B------:R-:W-:Y:S05]  /*1ab00*/  BRA.DIV UR7, `(.L_x_557) ;  /* 0x0000000207f87947 */ /* 0x000fea000b800000 */
[----:B------:R-:W-:-:S13]  /*1ab10*/  ELECT P6, URZ, PT ;  /* 0x00000000003f782f */ /* 0x000fda00038c0000 */
.L_x_570:
[----:B------:R-:W-:Y:S04]  /*1ab20*/  BSSY B0, `(.L_x_558) ;  /* 0x0000023000007945 */ /* 0x000fe80003800000 */
[----:B------:R-:W-:Y:S05]  /*1ab30*/  @!P6 BRA `(.L_x_559) ;  /* 0x000000000084e947 */ /* 0x000fea0003800000 */
[----:B------:R-:W-:-:S04]  /*1ab40*/  ULOP3.LUT UR7, UR40, 0x2, URZ, 0xfc, !UPT ;  /* 0x0000000228077892 */ /* 0x000fc8000f8efc3f */
[----:B------:R-:W-:-:S06]  /*1ab50*/  UISETP.NE.AND UP0, UPT, UR7, 0x3, UPT ;  /* 0x000000030700788c */ /* 0x000fcc000bf05270 */
[----:B------:R-:W-:-:S13]  /*1ab60*/  PLOP3.LUT P0, PT, PT, PT, UP0, 0x80, 0x0 ;  /* 0x000000000000781c */ /* 0x000fda0003f0f008 */
[----:B------:R-:W-:Y:S05]  /*1ab70*/  @!P0 BRA `(.L_x_560) ;  /* 0x0000000000048947 */ /* 0x000fea0003800000 */
[----:B------:R-:W-:Y:S01]  /*1ab80*/  BPT.TRAP 0x1 ;  /* 0x000000040000795c */ /* 0x000fe20000300000 */
.L_x_560:
[----:B------:R-:W0:Y:S01]  /*1ab90*/  S2R R3, SR_CgaCtaId ;  /* 0x0000000000037919 */ /* 0x000e220000008800 */
[----:B------:R-:W-:-:S04]  /*1aba0*/  MOV R2, 0x400 ;  /* 0x0000040000027802 */ /* 0x000fc80000000f00 */
[----:B0-----:R-:W-:Y:S02]  /*1abb0*/  LEA R3, R3, R2, 0x18 ;  /* 0x0000000203037211 */ /* 0x001fe400078ec0ff */
[----:B------:R-:W-:-:S03]  /*1abc0*/  SHF.L.U32 R2, R0, 0x1f, RZ ;  /* 0x0000001f00027819 */ /* 0x000fc600000006ff */
[----:B------:R-:W-:-:S04]  /*1abd0*/  VIADD R3, R3, 0x18 ;  /* 0x0000001803037836 */ /* 0x000fc80000000000 */
[----:B------:R-:W-:-:S04]  /*1abe0*/  IMAD R5, R6, 0x8, R3 ;  /* 0x0000000806057824 */ /* 0x000fc800078e0203 */
[----:B------:R-:W0:Y:S02]  /*1abf0*/  SYNCS.PHASECHK.TRANS64.TRYWAIT P0, [R5+URZ], R2 ;  /* 0x00000002050075a7 */ /* 0x000e24000800017f */
[----:B0-----:R-:W-:Y:S05]  /*1ac00*/  @!P0 BRA `(.L_x_561) ;  /* 0x0000000000d88947 */ /* 0x001fea0003800000 */
.L_x_571:
[----:B------:R-:W-:-:S05]  /*1ac10*/  VIADD R6, R6, 0x1 ;  /* 0x0000000106067836 */ /* 0x000fca0000000000 */
[----:B------:R-:W-:-:S04]  /*1ac20*/  ISETP.NE.AND P0, PT, R6, 0x3, PT ;  /* 0x000000030600780c */ /* 0x000fc80003f05270 */
[----:B0-----:R-:W-:Y:S02]  /*1ac30*/  SEL R5, RZ, 0x1, P0 ;  /* 0x00000001ff057807 */ /* 0x001fe40000000000 */
[----:B------:R-:W-:Y:S02]  /*1ac40*/  SEL R6, R6, RZ, P0 ;  /* 0x000000ff06067207 */ /* 0x000fe40000000000 */
[----:B------:R-:W-:-:S03]  /*1ac50*/  LOP3.LUT R5, R0, R5, RZ, 0x3c, !PT ;  /* 0x0000000500057212 */ /* 0x000fc600078e3cff */
[----:B------:R-:W-:Y:S01]  /*1ac60*/  IMAD R7, R6, 0x8, R3 ;  /* 0x0000000806077824 */ /* 0x000fe200078e0203 */
[----:B------:R-:W-:-:S04]  /*1ac70*/  SHF.L.U32 R0, R5, 0x1f, RZ ;  /* 0x0000001f05007819 */ /* 0x000fc800000006ff */
[----:B------:R-:W0:Y:S02]  /*1ac80*/  SYNCS.PHASECHK.TRANS64.TRYWAIT P0, [R7+URZ], R0 ;  /* 0x00000000070075a7 */ /* 0x000e24000800017f */
[----:B0-----:R-:W-:Y:S05]  /*1ac90*/  @!P0 BRA `(.L_x_562) ;  /* 0x0000000000c88947 */ /* 0x001fea0003800000 */
.L_x_572:
[----:B0-----:R-:W-:-:S05]  /*1aca0*/  VIADD R0, R6, 0x1 ;  /* 0x0000000106007836 */ /* 0x001fca0000000000 */
[----:B------:R-:W-:-:S04]  /*1acb0*/  ISETP.NE.AND P0, PT, R0, 0x3, PT ;  /* 0x000000030000780c */ /* 0x000fc80003f05270 */
[----:B------:R-:W-:Y:S02]  /*1acc0*/  SEL R2, RZ, 0x1, P0 ;  /* 0x00000001ff027807 */ /* 0x000fe40000000000 */
[----:B------:R-:W-:Y:S02]  /*1acd0*/  SEL R0, R0, RZ, P0 ;  /* 0x000000ff00007207 */ /* 0x000fe40000000000 */
[----:B------:R-:W-:-:S03]  /*1ace0*/  LOP3.LUT R2, R5, R2, RZ, 0x3c, !PT ;  /* 0x0000000205027212 */ /* 0x000fc600078e3cff */
[----:B------:R-:W-:Y:S01]  /*1acf0*/  IMAD R3, R0, 0x8, R3 ;  /* 0x0000000800037824 */ /* 0x000fe200078e0203 */
[----:B------:R-:W-:-:S07]  /*1ad00*/  SHF.L.U32 R0, R2, 0x1f, RZ ;  /* 0x0000001f02007819 */ /* 0x000fce00000006ff */
.L_x_563:
[----:B0-----:R0:W1:Y:S02]  /*1ad10*/  SYNCS.PHASECHK.TRANS64.TRYWAIT P0, [R3+URZ], R0 ;  /* 0x00000000030075a7 */ /* 0x001064000800017f */
[----:B-1----:R-:W-:Y:S05]  /*1ad20*/  @!P0 NANOSLEEP.SYNCS 0x989680 ;  /* 0x009896800000895d */ /* 0x002fea0003900000 */
[----:B------:R-:W1:Y:S02]  /*1ad30*/  @!P0 SYNCS.PHASECHK.TRANS64 P0, [R3+URZ], R0 ;  /* 0x00000000030085a7 */ /* 0x000e64000800007f */
[----:B-1----:R-:W-:Y:S05]  /*1ad40*/  @!P0 BRA `(.L_x_563) ;  /* 0xfffffffc00f08947 */ /* 0x002fea000383ffff */
.L_x_559:
[----:B------:R-:W-:Y:S05]  /*1ad50*/  BSYNC B0 ;  /* 0x0000000000007941 */ /* 0x000fea0003800000 */
.L_x_558:
[----:B------:R-:W-:Y:S05]  /*1ad60*/  EXIT ;  /* 0x000000000000794d */ /* 0x000fea0003800000 */
.L_x_17:
[----:B-1----:R1:W4:Y:S02]  /*1ad70*/  SYNCS.PHASECHK.TRANS64.TRYWAIT P1, [R3+URZ], R0 ;  /* 0x00000000030075a7 */ /* 0x002324000802017f */
[----:B----4-:R-:W-:Y:S05]  /*1ad80*/  @!P1 NANOSLEEP.SYNCS 0x989680 ;  /* 0x009896800000995d */ /* 0x010fea0003900000 */
[----:B------:R-:W4:Y:S02]  /*1ad90*/  @!P1 SYNCS.PHASECHK.TRANS64 P1, [R3+URZ], R0 ;  /* 0x00000000030095a7 */ /* 0x000f24000802007f */
[----:B----4-:R-:W-:Y:S05]  /*1ada0*/  @!P1 BRA `(.L_x_17) ;  /* 0xfffffffc00f09947 */ /* 0x010fea000383ffff */
[----:B------:R-:W-:Y:S05]  /*1adb0*/  BRA `(.L_x_16) ;  /* 0xfffffe64008c7947 */ /* 0x000fea000383ffff */
.L_x_22:
[----:B-1----:R-:W-:-:S04]  /*1adc0*/  IMAD.U32 R5, RZ, RZ, UR8 ;  /* 0x00000008ff057e24 */ /* 0x002fc8000f8e00ff */
[----:B------:R1:W2:Y:S03]  /*1add0*/  SYNCS.PHASECHK.TRANS64.TRYWAIT P1, [R5+URZ], R4 ;  /* 0x00000004050075a7 */ /* 0x0002a6000802017f */
[----:B--2---:R-:W-:Y:S05]  /*1ade0*/  @!P1 NANOSLEEP.SYNCS 0x989680 ;  /* 0x009896800000995d */ /* 0x004fea0003900000 */
[----:B------:R-:W2:Y:S02]  /*1adf0*/  @!P1 SYNCS.PHASECHK.TRANS64 P1, [R5+URZ], R4 ;  /* 0x00000004050095a7 */ /* 0x000ea4000802007f */
[----:B--2---:R-:W-:Y:S05]  /*1ae00*/  @!P1 BRA `(.L_x_22) ;  /* 0xfffffffc00ec9947 */ /* 0x004fea000383ffff */
[----:B------:R-:W-:Y:S05]  /*1ae10*/  BRA `(.L_x_21) ;  /* 0xfffffe9c00087947 */ /* 0x000fea000383ffff */
.L_x_545:
[----:B------:R-:W-:Y:S01]  /*1ae20*/  BSSY B1, `(.L_x_564) ;  /* 0x0000006000017945 */ /* 0x000fe20003800000 */
[----:B------:R-:W-:-:S07]  /*1ae30*/  IMAD.MOV.U32 R15, RZ, RZ, -0x1 ;  /* 0xffffffffff0f7424 */ /* 0x000fce00078e00ff */
[----:B------:R-:W-:Y:S05]  /*1ae40*/  WARPSYNC.COLLECTIVE R15, `(.L_x_565) ;  /* 0x000000000f0c7348 */ /* 0x000fea0003c00000 */
[----:B------:R-:W-:Y:S02]  /*1ae50*/  ELECT P6, UR62, PT ;  /* 0x00000000003e782f */ /* 0x000fe400038c0000 */
[----:B------:R-:W-:Y:S01]  /*1ae60*/  MOV R14, UR62 ;  /* 0x0000003e000e7c02 */ /* 0x000fe20008000f00 */
[----:B------:R-:W-:Y:S10]  /*1ae70*/  ENDCOLLECTIVE ;  /* 0x000000000000791b */ /* 0x000ff40003800000 */
.L_x_565:
[----:B------:R-:W-:Y:S05]  /*1ae80*/  BSYNC B1 ;  /* 0x0000000000017941 */ /* 0x000fea0003800000 */
.L_x_564:
[----:B------:R-:W-:Y:S05]  /*1ae90*/  BRA `(.L_x_566) ;  /* 0xfffffff000487947 */ /* 0x000fea000383ffff */
.L_x_548:
[----:B0-----:R0:W1:Y:S02]  /*1aea0*/  SYNCS.PHASECHK.TRANS64.TRYWAIT P1, [R10+URZ+0x18], R5 ;  /* 0x000018050a0075a7 */ /* 0x001064000802017f */
[----:B-1----:R-:W-:Y:S05]  /*1aeb0*/  @!P1 NANOSLEEP.SYNCS 0x989680 ;  /* 0x009896800000995d */ /* 0x002fea0003900000 */
[----:B------:R-:W1:Y:S02]  /*1aec0*/  @!P1 SYNCS.PHASECHK.TRANS64 P1, [R10+URZ+0x18], R5 ;  /* 0x000018050a0095a7 */ /* 0x000e64000802007f */
[----:B-1----:R-:W-:Y:S05]  /*1aed0*/  @!P1 BRA `(.L_x_548) ;  /* 0xfffffffc00f09947 */ /* 0x002fea000383ffff */
[----:B------:R-:W-:Y:S05]  /*1aee0*/  BRA `(.L_x_567) ;  /* 0xfffffff0007c7947 */ /* 0x000fea000383ffff */
.L_x_557:
[----:B------:R-:W-:Y:S01]  /*1aef0*/  BSSY B0, `(.L_x_568) ;  /* 0x0000006000007945 */ /* 0x000fe20003800000 */
[----:B------:R-:W-:-:S07]  /*1af00*/  IMAD.MOV.U32 R15, RZ, RZ, -0x1 ;  /* 0xffffffffff0f7424 */ /* 0x000fce00078e00ff */
[----:B------:R-:W-:Y:S05]  /*1af10*/  WARPSYNC.COLLECTIVE R15, `(.L_x_569) ;  /* 0x000000000f0c7348 */ /* 0x000fea0003c00000 */
[----:B------:R-:W-:Y:S02]  /*1af20*/  ELECT P6, UR62, PT ;  /* 0x00000000003e782f */ /* 0x000fe400038c0000 */
[----:B------:R-:W-:Y:S01]  /*1af30*/  MOV R14, UR62 ;  /* 0x0000003e000e7c02 */ /* 0x000fe20008000f00 */
[----:B------:R-:W-:Y:S10]  /*1af40*/  ENDCOLLECTIVE ;  /* 0x000000000000791b */ /* 0x000ff40003800000 */
.L_x_569:
[----:B------:R-:W-:Y:S05]  /*1af50*/  BSYNC B0 ;  /* 0x0000000000007941 */ /* 0x000fea0003800000 */
.L_x_568:
[----:B------:R-:W-:Y:S05]  /*1af60*/  BRA `(.L_x_570) ;  /* 0xfffffff800ec7947 */ /* 0x000fea000383ffff */
.L_x_561:
[----:B0-----:R0:W1:Y:S02]  /*1af70*/  SYNCS.PHASECHK.TRANS64.TRYWAIT P0, [R5+URZ], R2 ;  /* 0x00000002050075a7 */ /* 0x001064000800017f */
[----:B-1----:R-:W-:Y:S05]  /*1af80*/  @!P0 NANOSLEEP.SYNCS 0x989680 ;  /* 0x009896800000895d */ /* 0x002fea0003900000 */
[----:B------:R-:W1:Y:S02]  /*1af90*/  @!P0 SYNCS.PHASECHK.TRANS64 P0, [R5+URZ], R2 ;  /* 0x00000002050085a7 */ /* 0x000e64000800007f */
[----:B-1----:R-:W-:Y:S05]  /*1afa0*/  @!P0 BRA `(.L_x_561) ;  /* 0xfffffffc00f08947 */ /* 0x002fea000383ffff */
[----:B------:R-:W-:Y:S05]  /*1afb0*/  BRA `(.L_x_571) ;  /* 0xfffffffc00147947 */ /* 0x000fea000383ffff */
.L_x_562:
[----:B0-----:R0:W1:Y:S02]  /*1afc0*/  SYNCS.PHASECHK.TRANS64.TRYWAIT P0, [R7+URZ], R0 ;  /* 0x00000000070075a7 */ /* 0x001064000800017f */
[----:B-1----:R-:W-:Y:S05]  /*1afd0*/  @!P0 NANOSLEEP.SYNCS 0x989680 ;  /* 0x009896800000895d */ /* 0x002fea0003900000 */
[----:B------:R-:W1:Y:S02]  /*1afe0*/  @!P0 SYNCS.PHASECHK.TRANS64 P0, [R7+URZ], R0 ;  /* 0x00000000070085a7 */ /* 0x000e64000800007f */
[----:B-1----:R-:W-:Y:S05]  /*1aff0*/  @!P0 BRA `(.L_x_562) ;  /* 0xfffffffc00f08947 */ /* 0x002fea000383ffff */
[----:B------:R-:W-:Y:S05]  /*1b000*/  BRA `(.L_x_572) ;  /* 0xfffffffc00247947 */ /* 0x000fea000383ffff */
.L_x_573:
[----:B------:R-:W-:-:S00]  /*1b010*/  BRA `(.L_x_573) ;  /* 0xfffffffc00fc7947 */ /* 0x000fc0000383ffff */
[----:B------:R-:W-:-:S00]  /*1b020*/  NOP ;  /* 0x0000000000007918 */ /* 0x000fc00000000000 */
        /* <DEDUP_REMOVED lines=13> */
.L_x_574:


//--------------------- .nv.global.init           --------------------------
	.section	.nv.global.init,"aw",@progbits
.nv.global.init:
	.type		$str$22,@object
	.size		$str$22,($str$23 - $str$22)
$str$22:
        /*0000*/ 	.byte	0x6b, 0x5f, 0x74, 0x69, 0x6c, 0x65, 0x5f, 0x63, 0x6f, 0x75, 0x6e, 0x74, 0x20, 0x3e, 0x3d, 0x20
        /*0010*/ 	.byte	0x31, 0x00
	.type		$str$23,@object
	.size		$str$23,(__unnamed_1 - $str$23)
$str$23:
        /*0012*/ 	.byte	0x2f, 0x74, 0x6d, 0x70, 0x2f, 0x63, 0x75, 0x74, 0x6c, 0x61, 0x73, 0x73, 0x5f, 0x73, 0x77, 0x65
        /*0022*/ 	.byte	0x65, 0x70, 0x5f, 0x73, 0x72, 0x63, 0x2f, 0x69, 0x6e, 0x63, 0x6c, 0x75, 0x64, 0x65, 0x2f, 0x63
        /*0032*/ 	.byte	0x75, 0x74, 0x6c, 0x61, 0x73, 0x73, 0x2f, 0x67, 0x65, 0x6d, 0x6d, 0x2f, 0x63, 0x6f, 0x6c, 0x6c
        /*0042*/ 	.byte	0x65, 0x63, 0x74, 0x69, 0x76, 0x65, 0x2f, 0x73, 0x6d, 0x39, 0x30, 0x5f, 0x6d, 0x6d, 0x61, 0x5f
        /*0052*/ 	.byte	0x74, 0x6d, 0x61, 0x5f, 0x67, 0x6d, 0x6d, 0x61, 0x5f, 0x73, 0x73, 0x5f, 0x77, 0x61, 0x72, 0x70
        /*0062*/ 	.byte	0x73, 0x70, 0x65, 0x63, 0x69, 0x61, 0x6c, 0x69, 0x7a, 0x65, 0x64, 0x2e, 0x68, 0x70, 0x70, 0x00
	.type		__unnamed_1,@object
	.size		__unnamed_1,(.L_0 - __unnamed_1)
__unnamed_1:
        /* <DEDUP_REMOVED lines=178> */
        /*0b92*/ 	.byte	0x5d, 0x00
.L_0:


//--------------------- .nv.shared._ZN7cutlass13device_kernelINS_4gemm6kernel13GemmUniversalIN4cute5tupleIJiiiiEEENS1_10collective13CollectiveMmaINS1_34MainloopSm90TmaGmmaWarpSpecializedILi3ENS5_IJNS4_1CILi1EEESB_SB_EEENS1_35KernelTmaWarpSpecializedCooperativeEEENS5_IJNSA_ILi256EEESF_NSA_ILi32EEEEEENS_10tfloat32_tENS5_IJlSB_lEEESI_SJ_NS4_8TiledMMAINS4_8MMA_AtomIJNS4_4SM904GMMA30MMA_64x256x8_F32TF32TF32_SS_TNILNSN_7ScaleInE1ELSP_1EEEEEENS4_6LayoutINS5_IJNSA_ILi2EEESB_SB_EEENS5_IJSB_NSA_ILi0EEESV_EEEEENS5_IJNS4_10UnderscoreESY_SY_EEEEENS4_13SM90_TMA_LOADENS4_14ComposedLayoutINS4_7SwizzleILi3ELi4ELi3EEENS4_18smem_ptr_flag_bitsILi32EEENSS_INS5_IJNSA_ILi8EEESG_EEENS5_IJSG_SB_EEEEEEEvNS4_8identityES11_S1B_vS1C_EENS_8epilogue10collective6detail29Sm90TmaWarpSpecializedAdapterINS1F_15DefaultEpilogueISI_SJ_SJ_NS1E_6thread17LinearCombinationISI_Li1EffLNS1J_9ScaleType4KindE0ELNS_15FloatRoundStyleE2ESI_EENS1_15EpilogueDefaultEEEEEvvEEEEvNT_6ParamsE --------------------------
	.section	.nv.shared._ZN7cutlass13device_kernelINS_4gemm6kernel13GemmUniversalIN4cute5tupleIJiiiiEEENS1_10collective13CollectiveMmaINS1_34MainloopSm90TmaGmmaWarpSpecializedILi3ENS5_IJNS4_1CILi1EEESB_SB_EEENS1_35KernelTmaWarpSpecializedCooperativeEEENS5_IJNSA_ILi256EEESF_NSA_ILi32EEEEEENS_10tfloat32_tENS5_IJlSB_lEEESI_SJ_NS4_8TiledMMAINS4_8MMA_AtomIJNS4_4SM904GMMA30MMA_64x256x8_F32TF32TF32_SS_TNILNSN_7ScaleInE1ELSP_1EEEEEENS4_6LayoutINS5_IJNSA_ILi2EEESB_SB_EEENS5_IJSB_NSA_ILi0EEESV_EEEEENS5_IJNS4_10UnderscoreESY_SY_EEEEENS4_13SM90_TMA_LOADENS4_14ComposedLayoutINS4_7SwizzleILi3ELi4ELi3EEENS4_18smem_ptr_flag_bitsILi32EEENSS_INS5_IJNSA_ILi8EEESG_EEENS5_IJSG_SB_EEEEEEEvNS4_8identityES11_S1B_vS1C_EENS_8epilogue10collective6detail29Sm90TmaWarpSpecializedAdapterINS1F_15DefaultEpilogueISI_SJ_SJ_NS1E_6thread17LinearCombinationISI_Li1EffLNS1J_9ScaleType4KindE0ELNS_15FloatRoundStyleE2ESI_EENS1_15EpilogueDefaultEEEEEvvEEEEvNT_6ParamsE,"aw",@nobits
	.sectionflags	@""
	.align	16
	.zero		1024


//--------------------- .nv.shared.reserved.0     --------------------------
	.section	.nv.shared.reserved.0,"aw",@nobits
	.weak		__nv_reservedSMEM_offset_0_alias
	.size		__nv_reservedSMEM_offset_0_alias, 0, 0
	.other		__nv_reservedSMEM_offset_0_alias,@"STO_CUDA_RESERVED_SHARED STV_DEFAULT"
__nv_reservedSMEM_offset_0_alias:
	.zero		0


//--------------------- .nv.global                --------------------------
	.section	.nv.global,"aw",@nobits
.nv.global:
	.type		_ZN40_INTERNAL_3ee8b89f_4_k_cu_20211fcb_235534cute1_E,@object
	.size		_ZN40_INTERNAL_3ee8b89f_4_k_cu_20211fcb_235534cute1_E,(_ZN40_INTERNAL_3ee8b89f_4_k_cu_20211fcb_235534cuda3std3__45__cpo6cbeginE - _ZN40_INTERNAL_3ee8b89f_4_k_cu_20211fcb_235534cute1_E)
_ZN40_INTERNAL_3ee8b89f_4_k_cu_20211fcb_235534cute1_E:
	.zero		1
	.type		_ZN40_INTERNAL_3ee8b89f_4_k_cu_20211fcb_235534cuda3std3__45__cpo6cbeginE,@object
	.size		_ZN40_INTERNAL_3ee8b89f_4_k_cu_20211fcb_235534cuda3std3__45__cpo6cbeginE,(_ZN40_INTERNAL_3ee8b89f_4_k_cu_20211fcb_235534cuda3std3__48in_placeE - _ZN40_INTERNAL_3ee8b89f_4_k_cu_20211fcb_235534cuda3std3__45__cpo6cbeginE)
_ZN40_INTERNAL_3ee8b89f_4_k_cu_20211fcb_235534cuda3std3__45__cpo6cbeginE:
	.zero		1
	.type		_ZN40_INTERNAL_3ee8b89f_4_k_cu_20211fcb_235534cuda3std3__48in_placeE,@object
	.size		_ZN40_INTERNAL_3ee8b89f_4_k_cu_20211fcb_235534cuda3std3__48in_placeE,(_ZN40_INTERNAL_3ee8b89f_4_k_cu_20211fcb_235534cuda3std6ranges3__45__cpo9iter_moveE - _ZN40_INTERNAL_3ee8b89f_4_k_cu_20211fcb_235534cuda3std3__48in_placeE)
_ZN40_INTERNAL_3ee8b89f_4_k_cu_20211fcb_235534cuda3std3__48in_placeE:
	.zero		1
	.type		_ZN40_INTERNAL_3ee8b89f_4_k_cu_20211fcb_235534cuda3std6ranges3__45__cpo9iter_moveE,@object
	.size		_ZN40_INTERNAL_3ee8b89f_4_k_cu_20211fcb_235534cuda3std6ranges3__45__cpo9iter_moveE,(_ZN40_INTERNAL_3ee8b89f_4_k_cu_20211fcb_235534cuda3std3__45__cpo5beginE - _ZN40_INTERNAL_3ee8b89f_4_k_cu_20211fcb_235534cuda3std6ranges3__45__cpo9iter_moveE)
_ZN40_INTERNAL_3ee8b89f_4_k_cu_20211fcb_235534cuda3std6ranges3__45__cpo9iter_moveE:
	.zero		1
	.type		_ZN40_INTERNAL_3ee8b89f_4_k_cu_20211fcb_235534cuda3std3__45__cpo5beginE,@object
	.size		_ZN40_INTERNAL_3ee8b89f_4_k_cu_20211fcb_235534cuda3std3__45__cpo5beginE,(_ZN40_INTERNAL_3ee8b89f_4_k_cu_20211fcb_235534cuda3std3__442_GLOBAL__N__3ee8b89f_4_k_cu_20211fcb_235536ignoreE - _ZN40_INTERNAL_3ee8b89f_4_k_cu_20211fcb_235534cuda3std3__45__cpo5beginE)
_ZN40_INTERNAL_3ee8b89f_4_k_cu_20211fcb_235534cuda3std3__45__cpo5beginE:
	.zero		1
	.type		_ZN40_INTERNAL_3ee8b89f_4_k_cu_20211fcb_235534cuda3std3__442_GLOBAL__N__3ee8b89f_4_k_cu_20211fcb_235536ignoreE,@object
	.size		_ZN40_INTERNAL_3ee8b89f_4_k_cu_20211fcb_235534cuda3std3__442_GLOBAL__N__3ee8b89f_4_k_cu_20211fcb_235536ignoreE,(_ZN40_INTERNAL_3ee8b89f_4_k_cu_20211fcb_235534cute7productE - _ZN40_INTERNAL_3ee8b89f_4_k_cu_20211fcb_235534cuda3std3__442_GLOBAL__N__3ee8b89f_4_k_cu_20211fcb_235536ignoreE)
_ZN40_INTERNAL_3ee8b89f_4_k_cu_20211fcb_235534cuda3std3__442_GLOBAL__N__3ee8b89f_4_k_cu_20211fcb_235536ignoreE:
	.zero		1
	.type		_ZN40_INTERNAL_3ee8b89f_4_k_cu_20211fcb_235534cute7productE,@object
	.size		_ZN40_INTERNAL_3ee8b89f_4_k_cu_20211fcb_235534cute7productE,(_ZN40_INTERNAL_3ee8b89f_4_k_cu_20211fcb_235534cuda3std3__45__cpo3endE - _ZN40_INTERNAL_3ee8b89f_4_k_cu_20211fcb_235534cute7productE)
_ZN40_INTERNAL_3ee8b89f_4_k_cu_20211fcb_235534cute7productE:
	.zero		1
	.type		_ZN40_INTERNAL_3ee8b89f_4_k_cu_20211fcb_235534cuda3std3__45__cpo3endE,@object
	.size		_ZN40_INTERNAL_3ee8b89f_4_k_cu_20211fcb_235534cuda3std3__45__cpo3endE,(_ZN40_INTERNAL_3ee8b89f_4_k_cu_20211fcb_235534cuda3std3__419piecewise_constructE - _ZN40_INTERNAL_3ee8b89f_4_k_cu_20211fcb_235534cuda3std3__45__cpo3endE)
_ZN40_INTERNAL_3ee8b89f_4_k_cu_20211fcb_235534cuda3std3__45__cpo3endE:
	.zero		1
	.type		_ZN40_INTERNAL_3ee8b89f_4_k_cu_20211fcb_235534cuda3std3__419piecewise_constructE,@object
	.size		_ZN40_INTERNAL_3ee8b89f_4_k_cu_20211fcb_235534cuda3std3__419piecewise_constructE,(_ZN40_INTERNAL_3ee8b89f_4_k_cu_20211fcb_235534cuda3std3__45__cpo4cendE - _ZN40_INTERNAL_3ee8b89f_4_k_cu_20211fcb_235534cuda3std3__419piecewise_constructE)
_ZN40_INTERNAL_3ee8b89f_4_k_cu_20211fcb_235534cuda3std3__419piecewise_constructE:
	.zero		1
	.type		_ZN40_INTERNAL_3ee8b89f_4_k_cu_20211fcb_235534cuda3std3__45__cpo4cendE,@object
	.size		_ZN40_INTERNAL_3ee8b89f_4_k_cu_20211fcb_235534cuda3std3__45__cpo4cendE,(_ZN40_INTERNAL_3ee8b89f_4_k_cu_20211fcb_235534cuda3std6ranges3__45__cpo4swapE - _ZN40_INTERNAL_3ee8b89f_4_k_cu_20211fcb_235534cuda3std3__45__cpo4cendE)
_ZN40_INTERNAL_3ee8b89f_4_k_cu_20211fcb_235534cuda3std3__45__cpo4cendE:
	.zero		1
	.type		_ZN40_INTERNAL_3ee8b89f_4_k_cu_20211fcb_235534cuda3std6ranges3__45__cpo4swapE,@object
	.size		_ZN40_INTERNAL_3ee8b89f_4_k_cu_20211fcb_235534cuda3std6ranges3__45__cpo4swapE,(.L_8 - _ZN40_INTERNAL_3ee8b89f_4_k_cu_20211fcb_235534cuda3std6ranges3__45__cpo4swapE)
_ZN40_INTERNAL_3ee8b89f_4_k_cu_20211fcb_235534cuda3std6ranges3__45__cpo4swapE:
	.zero		1
.L_8:


//--------------------- .nv.constant0._ZN7cutlass13device_kernelINS_4gemm6kernel13GemmUniversalIN4cute5tupleIJiiiiEEENS1_10collective13CollectiveMmaINS1_34MainloopSm90TmaGmmaWarpSpecializedILi3ENS5_IJNS4_1CILi1EEESB_SB_EEENS1_35KernelTmaWarpSpecializedCooperativeEEENS5_IJNSA_ILi256EEESF_NSA_ILi32EEEEEENS_10tfloat32_tENS5_IJlSB_lEEESI_SJ_NS4_8TiledMMAINS4_8MMA_AtomIJNS4_4SM904GMMA30MMA_64x256x8_F32TF32TF32_SS_TNILNSN_7ScaleInE1ELSP_1EEEEEENS4_6LayoutINS5_IJNSA_ILi2EEESB_SB_EEENS5_IJSB_NSA_ILi0EEESV_EEEEENS5_IJNS4_10UnderscoreESY_SY_EEEEENS4_13SM90_TMA_LOADENS4_14ComposedLayoutINS4_7SwizzleILi3ELi4ELi3EEENS4_18smem_ptr_flag_bitsILi32EEENSS_INS5_IJNSA_ILi8EEESG_EEENS5_IJSG_SB_EEEEEEEvNS4_8identityES11_S1B_vS1C_EENS_8epilogue10collective6detail29Sm90TmaWarpSpecializedAdapterINS1F_15DefaultEpilogueISI_SJ_SJ_NS1E_6thread17LinearCombinationISI_Li1EffLNS1J_9ScaleType4KindE0ELNS_15FloatRoundStyleE2ESI_EENS1_15EpilogueDefaultEEEEEvvEEEEvNT_6ParamsE --------------------------
	.section	.nv.constant0._ZN7cutlass13device_kernelINS_4gemm6kernel13GemmUniversalIN4cute5tupleIJiiiiEEENS1_10collective13CollectiveMmaINS1_34MainloopSm90TmaGmmaWarpSpecializedILi3ENS5_IJNS4_1CILi1EEESB_SB_EEENS1_35KernelTmaWarpSpecializedCooperativeEEENS5_IJNSA_ILi256EEESF_NSA_ILi32EEEEEENS_10tfloat32_tENS5_IJlSB_lEEESI_SJ_NS4_8TiledMMAINS4_8MMA_AtomIJNS4_4SM904GMMA30MMA_64x256x8_F32TF32TF32_SS_TNILNSN_7ScaleInE1ELSP_1EEEEEENS4_6LayoutINS5_IJNSA_ILi2EEESB_SB_EEENS5_IJSB_NSA_ILi0EEESV_EEEEENS5_IJNS4_10UnderscoreESY_SY_EEEEENS4_13SM90_TMA_LOADENS4_14ComposedLayoutINS4_7SwizzleILi3ELi4ELi3EEENS4_18smem_ptr_flag_bitsILi32EEENSS_INS5_IJNSA_ILi8EEESG_EEENS5_IJSG_SB_EEEEEEEvNS4_8identityES11_S1B_vS1C_EENS_8epilogue10collective6detail29Sm90TmaWarpSpecializedAdapterINS1F_15DefaultEpilogueISI_SJ_SJ_NS1E_6thread17LinearCombinationISI_Li1EffLNS1J_9ScaleType4KindE0ELNS_15FloatRoundStyleE2ESI_EENS1_15EpilogueDefaultEEEEEvvEEEEvNT_6ParamsE,"a",@progbits
	.sectionflags	@""
	.align	4
.nv.constant0._ZN7cutlass13device_kernelINS_4gemm6kernel13GemmUniversalIN4cute5tupleIJiiiiEEENS1_10collective13CollectiveMmaINS1_34MainloopSm90TmaGmmaWarpSpecializedILi3ENS5_IJNS4_1CILi1EEESB_SB_EEENS1_35KernelTmaWarpSpecializedCooperativeEEENS5_IJNSA_ILi256EEESF_NSA_ILi32EEEEEENS_10tfloat32_tENS5_IJlSB_lEEESI_SJ_NS4_8TiledMMAINS4_8MMA_AtomIJNS4_4SM904GMMA30MMA_64x256x8_F32TF32TF32_SS_TNILNSN_7ScaleInE1ELSP_1EEEEEENS4_6LayoutINS5_IJNSA_ILi2EEESB_SB_EEENS5_IJSB_NSA_ILi0EEESV_EEEEENS5_IJNS4_10UnderscoreESY_SY_EEEEENS4_13SM90_TMA_LOADENS4_14ComposedLayoutINS4_7SwizzleILi3ELi4ELi3EEENS4_18smem_ptr_flag_bitsILi32EEENSS_INS5_IJNSA_ILi8EEESG_EEENS5_IJSG_SB_EEEEEEEvNS4_8identityES11_S1B_vS1C_EENS_8epilogue10collective6detail29Sm90TmaWarpSpecializedAdapterINS1F_15DefaultEpilogueISI_SJ_SJ_NS1E_6thread17LinearCombinationISI_Li1EffLNS1J_9ScaleType4KindE0ELNS_15FloatRoundStyleE2ESI_EENS1_15EpilogueDefaultEEEEEvvEEEEvNT_6ParamsE:
	.zero		1664


//--------------------- SYMBOLS --------------------------

	.type		.nv.reservedSmem.offset0,@object
	.size		.nv.reservedSmem.offset0,0x4
	.type		__assertfail,@function
